//
// Generated by NVIDIA NVVM Compiler
//
// Compiler Build ID: CL-36424714
// Cuda compilation tools, release 13.0, V13.0.88
// Based on NVVM 20.0.0
//

.version 9.0
.target sm_100
.address_size 64

	// .globl	_Z10list_printiPf
.extern .func  (.param .b32 func_retval0) vprintf
(
	.param .b64 vprintf_param_0,
	.param .b64 vprintf_param_1
)
;
.global .align 1 .b8 $str$2[21] = {84, 104, 114, 101, 97, 100, 32, 37, 105, 32, 115, 104, 111, 119, 115, 32, 37, 102, 32, 10};
.global .align 1 .b8 $str$3[52] = {105, 116, 101, 114, 97, 116, 105, 111, 110, 32, 58, 32, 37, 100, 44, 32, 116, 104, 114, 101, 97, 100, 32, 105, 115, 32, 58, 32, 37, 100, 44, 32, 110, 101, 120, 116, 32, 111, 114, 32, 110, 111, 116, 32, 105, 115, 58, 32, 37, 100, 10};
.global .align 1 .b8 $str$6[8] = {99, 97, 115, 101, 32, 49, 10};
.global .align 1 .b8 $str$7[8] = {99, 97, 115, 101, 32, 50, 10};

.visible .entry _Z10list_printiPf(
	.param .u32 _Z10list_printiPf_param_0,
	.param .u64 .ptr .align 1 _Z10list_printiPf_param_1
)
{
	.local .align 16 .b8 	__local_depot0[16];
	.reg .b64 	%SP;
	.reg .b64 	%SPL;
	.reg .b32 	%r<7>;
	.reg .b32 	%f<2>;
	.reg .b64 	%rd<9>;
	.reg .b64 	%fd<2>;

	mov.u64 	%SPL, __local_depot0;
	cvta.local.u64 	%SP, %SPL;
	ld.param.u64 	%rd1, [_Z10list_printiPf_param_1];
	cvta.to.global.u64 	%rd2, %rd1;
	add.u64 	%rd3, %SP, 0;
	add.u64 	%rd4, %SPL, 0;
	mov.u32 	%r1, %ctaid.x;
	mov.u32 	%r2, %ntid.x;
	mov.u32 	%r3, %tid.x;
	mad.lo.s32 	%r4, %r1, %r2, %r3;
	mul.wide.s32 	%rd5, %r4, 4;
	add.s64 	%rd6, %rd2, %rd5;
	ld.global.f32 	%f1, [%rd6];
	cvt.f64.f32 	%fd1, %f1;
	st.local.u32 	[%rd4], %r4;
	st.local.f64 	[%rd4+8], %fd1;
	mov.u64 	%rd7, $str$2;
	cvta.global.u64 	%rd8, %rd7;
	{ // callseq 0, 0
	.param .b64 param0;
	st.param.b64 	[param0], %rd8;
	.param .b64 param1;
	st.param.b64 	[param1], %rd3;
	.param .b32 retval0;
	call.uni (retval0), 
	vprintf, 
	(
	param0, 
	param1
	);
	ld.param.b32 	%r5, [retval0];
	} // callseq 0
	ret;

}
	// .globl	_Z23Solve_Block_TridiagonalPfS_S_S_S_ii
.visible .entry _Z23Solve_Block_TridiagonalPfS_S_S_S_ii(
	.param .u64 .ptr .align 1 _Z23Solve_Block_TridiagonalPfS_S_S_S_ii_param_0,
	.param .u64 .ptr .align 1 _Z23Solve_Block_TridiagonalPfS_S_S_S_ii_param_1,
	.param .u64 .ptr .align 1 _Z23Solve_Block_TridiagonalPfS_S_S_S_ii_param_2,
	.param .u64 .ptr .align 1 _Z23Solve_Block_TridiagonalPfS_S_S_S_ii_param_3,
	.param .u64 .ptr .align 1 _Z23Solve_Block_TridiagonalPfS_S_S_S_ii_param_4,
	.param .u32 _Z23Solve_Block_TridiagonalPfS_S_S_S_ii_param_5,
	.param .u32 _Z23Solve_Block_TridiagonalPfS_S_S_S_ii_param_6
)
{
	.local .align 8 .b8 	__local_depot1[16];
	.reg .b64 	%SP;
	.reg .b64 	%SPL;
	.reg .pred 	%p<15>;
	.reg .b32 	%r<27>;
	.reg .b32 	%f<504>;
	.reg .b64 	%rd<56>;

	mov.u64 	%SPL, __local_depot1;
	cvta.local.u64 	%SP, %SPL;
	ld.param.u64 	%rd18, [_Z23Solve_Block_TridiagonalPfS_S_S_S_ii_param_0];
	ld.param.u64 	%rd19, [_Z23Solve_Block_TridiagonalPfS_S_S_S_ii_param_1];
	ld.param.u64 	%rd20, [_Z23Solve_Block_TridiagonalPfS_S_S_S_ii_param_2];
	ld.param.u64 	%rd21, [_Z23Solve_Block_TridiagonalPfS_S_S_S_ii_param_3];
	ld.param.u32 	%r9, [_Z23Solve_Block_TridiagonalPfS_S_S_S_ii_param_6];
	cvta.to.global.u64 	%rd1, %rd21;
	cvta.to.global.u64 	%rd2, %rd18;
	cvta.to.global.u64 	%rd3, %rd20;
	cvta.to.global.u64 	%rd4, %rd19;
	add.u64 	%rd22, %SP, 0;
	add.u64 	%rd23, %SPL, 0;
	mov.u32 	%r10, %ctaid.x;
	mov.u32 	%r11, %ntid.x;
	mov.u32 	%r12, %tid.x;
	mad.lo.s32 	%r1, %r10, %r11, %r12;
	mov.b32 	%r13, 0;
	st.local.v2.u32 	[%rd23], {%r13, %r1};
	mov.b32 	%r14, 1;
	st.local.u32 	[%rd23+8], %r14;
	mov.u64 	%rd24, $str$3;
	cvta.global.u64 	%rd25, %rd24;
	{ // callseq 1, 0
	.param .b64 param0;
	st.param.b64 	[param0], %rd25;
	.param .b64 param1;
	st.param.b64 	[param1], %rd22;
	.param .b32 retval0;
	call.uni (retval0), 
	vprintf, 
	(
	param0, 
	param1
	);
	ld.param.b32 	%r15, [retval0];
	} // callseq 1
	setp.lt.s32 	%p1, %r1, 1;
	shl.b32 	%r2, %r1, 2;
	mul.wide.u32 	%rd26, %r2, 4;
	add.s64 	%rd5, %rd2, %rd26;
	mov.f32 	%f452, 0f00000000;
	mov.f32 	%f453, %f452;
	mov.f32 	%f454, %f452;
	mov.f32 	%f455, %f452;
	mov.f32 	%f456, %f452;
	mov.f32 	%f457, %f452;
	mov.f32 	%f458, %f452;
	mov.f32 	%f459, %f452;
	mov.f32 	%f460, %f452;
	mov.f32 	%f461, %f452;
	@%p1 bra 	$L__BB1_8;
	setp.ne.s32 	%p2, %r1, 1;
	@%p2 bra 	$L__BB1_5;
	ld.global.f32 	%f1, [%rd4];
	ld.global.f32 	%f2, [%rd4+12];
	mul.f32 	%f225, %f1, %f2;
	ld.global.f32 	%f3, [%rd4+4];
	ld.global.f32 	%f4, [%rd4+8];
	mul.f32 	%f226, %f3, %f4;
	sub.f32 	%f5, %f225, %f226;
	setp.eq.f32 	%p4, %f5, 0f00000000;
	@%p4 bra 	$L__BB1_4;
	rcp.rn.f32 	%f227, %f5;
	mul.f32 	%f465, %f227, %f2;
	neg.f32 	%f228, %f227;
	mul.f32 	%f464, %f3, %f228;
	mul.f32 	%f463, %f4, %f228;
	mul.f32 	%f462, %f227, %f1;
$L__BB1_4:
	ld.global.f32 	%f230, [%rd2+16];
	ld.global.f32 	%f231, [%rd2+24];
	mul.f32 	%f232, %f464, %f231;
	fma.rn.f32 	%f233, %f465, %f230, %f232;
	ld.global.f32 	%f234, [%rd2+20];
	ld.global.f32 	%f235, [%rd2+28];
	mul.f32 	%f236, %f464, %f235;
	fma.rn.f32 	%f237, %f465, %f234, %f236;
	mul.f32 	%f238, %f462, %f231;
	fma.rn.f32 	%f239, %f463, %f230, %f238;
	mul.f32 	%f240, %f462, %f235;
	fma.rn.f32 	%f241, %f463, %f234, %f240;
	ld.global.f32 	%f242, [%rd3];
	ld.global.f32 	%f243, [%rd3+8];
	mul.f32 	%f244, %f237, %f243;
	fma.rn.f32 	%f459, %f233, %f242, %f244;
	ld.global.f32 	%f245, [%rd3+4];
	ld.global.f32 	%f246, [%rd3+12];
	mul.f32 	%f247, %f237, %f246;
	fma.rn.f32 	%f458, %f233, %f245, %f247;
	mul.f32 	%f248, %f241, %f243;
	fma.rn.f32 	%f457, %f239, %f242, %f248;
	mul.f32 	%f249, %f241, %f246;
	fma.rn.f32 	%f456, %f239, %f245, %f249;
	ld.global.f32 	%f250, [%rd1];
	ld.global.f32 	%f251, [%rd1+4];
	mul.f32 	%f252, %f237, %f251;
	fma.rn.f32 	%f461, %f233, %f250, %f252;
	mul.f32 	%f253, %f241, %f251;
	fma.rn.f32 	%f460, %f239, %f250, %f253;
	mov.f32 	%f453, %f452;
	mov.f32 	%f454, %f452;
	mov.f32 	%f455, %f452;
	bra.uni 	$L__BB1_8;
$L__BB1_5:
	add.s32 	%r3, %r1, -1;
	shl.b32 	%r4, %r3, 2;
	mul.wide.u32 	%rd27, %r4, 4;
	add.s64 	%rd28, %rd4, %rd27;
	ld.global.f32 	%f20, [%rd28];
	ld.global.f32 	%f21, [%rd28+12];
	mul.f32 	%f184, %f20, %f21;
	ld.global.f32 	%f22, [%rd28+4];
	ld.global.f32 	%f23, [%rd28+8];
	mul.f32 	%f185, %f22, %f23;
	sub.f32 	%f24, %f184, %f185;
	setp.eq.f32 	%p3, %f24, 0f00000000;
	@%p3 bra 	$L__BB1_7;
	rcp.rn.f32 	%f186, %f24;
	mul.f32 	%f465, %f186, %f21;
	neg.f32 	%f187, %f186;
	mul.f32 	%f464, %f22, %f187;
	mul.f32 	%f463, %f23, %f187;
	mul.f32 	%f462, %f186, %f20;
$L__BB1_7:
	ld.global.f32 	%f188, [%rd5];
	ld.global.f32 	%f189, [%rd5+8];
	mul.f32 	%f190, %f464, %f189;
	fma.rn.f32 	%f191, %f465, %f188, %f190;
	ld.global.f32 	%f192, [%rd5+4];
	ld.global.f32 	%f193, [%rd5+12];
	mul.f32 	%f194, %f464, %f193;
	fma.rn.f32 	%f195, %f465, %f192, %f194;
	mul.f32 	%f196, %f462, %f189;
	fma.rn.f32 	%f197, %f463, %f188, %f196;
	mul.f32 	%f198, %f462, %f193;
	fma.rn.f32 	%f199, %f463, %f192, %f198;
	add.s64 	%rd30, %rd2, %rd27;
	ld.global.f32 	%f200, [%rd30];
	ld.global.f32 	%f201, [%rd30+8];
	mul.f32 	%f202, %f195, %f201;
	fma.rn.f32 	%f203, %f191, %f200, %f202;
	ld.global.f32 	%f204, [%rd30+4];
	ld.global.f32 	%f205, [%rd30+12];
	mul.f32 	%f206, %f195, %f205;
	fma.rn.f32 	%f207, %f191, %f204, %f206;
	mul.f32 	%f208, %f199, %f201;
	fma.rn.f32 	%f209, %f197, %f200, %f208;
	mul.f32 	%f210, %f199, %f205;
	fma.rn.f32 	%f211, %f197, %f204, %f210;
	neg.f32 	%f452, %f203;
	neg.f32 	%f453, %f207;
	neg.f32 	%f454, %f209;
	neg.f32 	%f455, %f211;
	add.s64 	%rd31, %rd3, %rd27;
	ld.global.f32 	%f212, [%rd31];
	ld.global.f32 	%f213, [%rd31+8];
	mul.f32 	%f214, %f195, %f213;
	fma.rn.f32 	%f459, %f191, %f212, %f214;
	ld.global.f32 	%f215, [%rd31+4];
	ld.global.f32 	%f216, [%rd31+12];
	mul.f32 	%f217, %f195, %f216;
	fma.rn.f32 	%f458, %f191, %f215, %f217;
	mul.f32 	%f218, %f199, %f213;
	fma.rn.f32 	%f457, %f197, %f212, %f218;
	mul.f32 	%f219, %f199, %f216;
	fma.rn.f32 	%f456, %f197, %f215, %f219;
	shl.b32 	%r17, %r3, 1;
	mul.wide.u32 	%rd32, %r17, 4;
	add.s64 	%rd33, %rd1, %rd32;
	ld.global.f32 	%f220, [%rd33];
	ld.global.f32 	%f221, [%rd33+4];
	mul.f32 	%f222, %f195, %f221;
	fma.rn.f32 	%f461, %f191, %f220, %f222;
	mul.f32 	%f223, %f199, %f221;
	fma.rn.f32 	%f460, %f197, %f220, %f223;
$L__BB1_8:
	add.s32 	%r5, %r1, 1;
	setp.ge.s32 	%p5, %r5, %r9;
	mul.wide.s32 	%rd34, %r2, 4;
	add.s64 	%rd6, %rd3, %rd34;
	shl.b32 	%r18, %r5, 1;
	mul.wide.s32 	%rd35, %r18, 4;
	add.s64 	%rd7, %rd1, %rd35;
	mov.f32 	%f474, 0f00000000;
	mov.f32 	%f475, %f474;
	mov.f32 	%f476, %f474;
	mov.f32 	%f477, %f474;
	mov.f32 	%f478, %f474;
	mov.f32 	%f479, %f474;
	mov.f32 	%f480, %f474;
	mov.f32 	%f481, %f474;
	mov.f32 	%f482, %f474;
	mov.f32 	%f483, %f474;
	@%p5 bra 	$L__BB1_16;
	add.s32 	%r19, %r1, 2;
	setp.lt.s32 	%p6, %r19, %r9;
	@%p6 bra 	$L__BB1_13;
	shl.b32 	%r6, %r5, 2;
	mul.wide.s32 	%rd36, %r6, 4;
	add.s64 	%rd37, %rd4, %rd36;
	ld.global.f32 	%f57, [%rd37];
	ld.global.f32 	%f58, [%rd37+12];
	mul.f32 	%f255, %f57, %f58;
	ld.global.f32 	%f59, [%rd37+4];
	ld.global.f32 	%f60, [%rd37+8];
	mul.f32 	%f256, %f59, %f60;
	sub.f32 	%f61, %f255, %f256;
	setp.eq.f32 	%p7, %f61, 0f00000000;
	@%p7 bra 	$L__BB1_12;
	rcp.rn.f32 	%f257, %f61;
	mul.f32 	%f465, %f257, %f58;
	neg.f32 	%f258, %f257;
	mul.f32 	%f464, %f59, %f258;
	mul.f32 	%f463, %f60, %f258;
	mul.f32 	%f462, %f257, %f57;
$L__BB1_12:
	ld.global.f32 	%f260, [%rd6];
	ld.global.f32 	%f261, [%rd6+8];
	mul.f32 	%f262, %f464, %f261;
	fma.rn.f32 	%f263, %f465, %f260, %f262;
	ld.global.f32 	%f264, [%rd6+4];
	ld.global.f32 	%f265, [%rd6+12];
	mul.f32 	%f266, %f464, %f265;
	fma.rn.f32 	%f267, %f465, %f264, %f266;
	mul.f32 	%f268, %f462, %f261;
	fma.rn.f32 	%f269, %f463, %f260, %f268;
	mul.f32 	%f270, %f462, %f265;
	fma.rn.f32 	%f271, %f463, %f264, %f270;
	add.s64 	%rd39, %rd2, %rd36;
	ld.global.f32 	%f272, [%rd39];
	ld.global.f32 	%f273, [%rd39+8];
	mul.f32 	%f274, %f267, %f273;
	fma.rn.f32 	%f481, %f263, %f272, %f274;
	ld.global.f32 	%f275, [%rd39+4];
	ld.global.f32 	%f276, [%rd39+12];
	mul.f32 	%f277, %f267, %f276;
	fma.rn.f32 	%f480, %f263, %f275, %f277;
	mul.f32 	%f278, %f271, %f273;
	fma.rn.f32 	%f479, %f269, %f272, %f278;
	mul.f32 	%f279, %f271, %f276;
	fma.rn.f32 	%f478, %f269, %f275, %f279;
	ld.global.f32 	%f280, [%rd7];
	ld.global.f32 	%f281, [%rd7+4];
	mul.f32 	%f282, %f267, %f281;
	fma.rn.f32 	%f483, %f263, %f280, %f282;
	mul.f32 	%f283, %f271, %f281;
	fma.rn.f32 	%f482, %f269, %f280, %f283;
	mov.f32 	%f475, %f474;
	mov.f32 	%f476, %f474;
	mov.f32 	%f477, %f474;
	bra.uni 	$L__BB1_16;
$L__BB1_13:
	shl.b32 	%r7, %r5, 2;
	mul.wide.s32 	%rd40, %r7, 4;
	add.s64 	%rd41, %rd4, %rd40;
	ld.global.f32 	%f76, [%rd41];
	ld.global.f32 	%f77, [%rd41+12];
	mul.f32 	%f284, %f76, %f77;
	ld.global.f32 	%f78, [%rd41+4];
	ld.global.f32 	%f79, [%rd41+8];
	mul.f32 	%f285, %f78, %f79;
	sub.f32 	%f80, %f284, %f285;
	setp.eq.f32 	%p8, %f80, 0f00000000;
	@%p8 bra 	$L__BB1_15;
	rcp.rn.f32 	%f286, %f80;
	mul.f32 	%f465, %f286, %f77;
	neg.f32 	%f287, %f286;
	mul.f32 	%f464, %f78, %f287;
	mul.f32 	%f463, %f79, %f287;
	mul.f32 	%f462, %f286, %f76;
$L__BB1_15:
	ld.global.f32 	%f288, [%rd6];
	ld.global.f32 	%f289, [%rd6+8];
	mul.f32 	%f290, %f464, %f289;
	fma.rn.f32 	%f291, %f465, %f288, %f290;
	ld.global.f32 	%f292, [%rd6+4];
	ld.global.f32 	%f293, [%rd6+12];
	mul.f32 	%f294, %f464, %f293;
	fma.rn.f32 	%f295, %f465, %f292, %f294;
	mul.f32 	%f296, %f462, %f289;
	fma.rn.f32 	%f297, %f463, %f288, %f296;
	mul.f32 	%f298, %f462, %f293;
	fma.rn.f32 	%f299, %f463, %f292, %f298;
	ld.global.f32 	%f300, [%rd6+16];
	ld.global.f32 	%f301, [%rd6+24];
	mul.f32 	%f302, %f295, %f301;
	fma.rn.f32 	%f303, %f291, %f300, %f302;
	ld.global.f32 	%f304, [%rd6+20];
	ld.global.f32 	%f305, [%rd6+28];
	mul.f32 	%f306, %f295, %f305;
	fma.rn.f32 	%f307, %f291, %f304, %f306;
	mul.f32 	%f308, %f299, %f301;
	fma.rn.f32 	%f309, %f297, %f300, %f308;
	mul.f32 	%f310, %f299, %f305;
	fma.rn.f32 	%f311, %f297, %f304, %f310;
	neg.f32 	%f477, %f303;
	neg.f32 	%f476, %f307;
	neg.f32 	%f475, %f309;
	neg.f32 	%f474, %f311;
	mul.wide.s32 	%rd42, %r7, 4;
	add.s64 	%rd43, %rd2, %rd42;
	ld.global.f32 	%f312, [%rd43];
	ld.global.f32 	%f313, [%rd43+8];
	mul.f32 	%f314, %f295, %f313;
	fma.rn.f32 	%f481, %f291, %f312, %f314;
	ld.global.f32 	%f315, [%rd43+4];
	ld.global.f32 	%f316, [%rd43+12];
	mul.f32 	%f317, %f295, %f316;
	fma.rn.f32 	%f480, %f291, %f315, %f317;
	mul.f32 	%f318, %f299, %f313;
	fma.rn.f32 	%f479, %f297, %f312, %f318;
	mul.f32 	%f319, %f299, %f316;
	fma.rn.f32 	%f478, %f297, %f315, %f319;
	ld.global.f32 	%f320, [%rd7];
	ld.global.f32 	%f321, [%rd7+4];
	mul.f32 	%f322, %f295, %f321;
	fma.rn.f32 	%f483, %f291, %f320, %f322;
	mul.f32 	%f323, %f299, %f321;
	fma.rn.f32 	%f482, %f297, %f320, %f323;
$L__BB1_16:
	ld.param.u64 	%rd55, [_Z23Solve_Block_TridiagonalPfS_S_S_S_ii_param_4];
	cvta.to.global.u64 	%rd8, %rd55;
	mul.wide.s32 	%rd44, %r2, 4;
	add.s64 	%rd9, %rd4, %rd44;
	ld.global.f32 	%f324, [%rd9];
	sub.f32 	%f325, %f324, %f459;
	sub.f32 	%f326, %f325, %f481;
	ld.global.f32 	%f327, [%rd9+4];
	sub.f32 	%f328, %f327, %f458;
	sub.f32 	%f329, %f328, %f480;
	ld.global.f32 	%f330, [%rd9+8];
	sub.f32 	%f331, %f330, %f457;
	sub.f32 	%f332, %f331, %f479;
	ld.global.f32 	%f333, [%rd9+12];
	sub.f32 	%f334, %f333, %f456;
	sub.f32 	%f335, %f334, %f478;
	shl.b32 	%r8, %r1, 1;
	ld.global.f32 	%f336, [%rd7+-8];
	sub.f32 	%f337, %f336, %f461;
	sub.f32 	%f338, %f337, %f483;
	ld.global.f32 	%f339, [%rd7+-4];
	sub.f32 	%f340, %f339, %f460;
	sub.f32 	%f341, %f340, %f482;
	bar.sync 	0;
	add.s64 	%rd10, %rd2, %rd44;
	st.global.f32 	[%rd10], %f452;
	st.global.f32 	[%rd9], %f326;
	st.global.f32 	[%rd6], %f477;
	st.global.f32 	[%rd10+4], %f453;
	st.global.f32 	[%rd9+4], %f329;
	st.global.f32 	[%rd6+4], %f476;
	st.global.f32 	[%rd10+8], %f454;
	st.global.f32 	[%rd9+8], %f332;
	st.global.f32 	[%rd6+8], %f475;
	st.global.f32 	[%rd10+12], %f455;
	st.global.f32 	[%rd9+12], %f335;
	st.global.f32 	[%rd6+12], %f474;
	st.global.f32 	[%rd7+-8], %f338;
	st.global.f32 	[%rd7+-4], %f341;
	setp.gt.s32 	%p9, %r1, 1;
	@%p9 bra 	$L__BB1_22;
	mov.u64 	%rd52, $str$6;
	cvta.global.u64 	%rd53, %rd52;
	{ // callseq 3, 0
	.param .b64 param0;
	st.param.b64 	[param0], %rd53;
	.param .b64 param1;
	st.param.b64 	[param1], 0;
	.param .b32 retval0;
	call.uni (retval0), 
	vprintf, 
	(
	param0, 
	param1
	);
	ld.param.b32 	%r25, [retval0];
	} // callseq 3
	mul.wide.s32 	%rd54, %r8, 4;
	add.s64 	%rd11, %rd8, %rd54;
	ld.global.f32 	%f109, [%rd9+32];
	ld.global.f32 	%f110, [%rd9+44];
	mul.f32 	%f396, %f109, %f110;
	ld.global.f32 	%f111, [%rd9+36];
	ld.global.f32 	%f112, [%rd9+40];
	mul.f32 	%f397, %f111, %f112;
	sub.f32 	%f113, %f396, %f397;
	setp.eq.f32 	%p13, %f113, 0f00000000;
	@%p13 bra 	$L__BB1_19;
	rcp.rn.f32 	%f398, %f113;
	mul.f32 	%f489, %f398, %f110;
	neg.f32 	%f399, %f398;
	mul.f32 	%f488, %f111, %f399;
	mul.f32 	%f490, %f112, %f399;
	mul.f32 	%f491, %f398, %f109;
$L__BB1_19:
	ld.global.f32 	%f400, [%rd6];
	ld.global.f32 	%f401, [%rd6+4];
	mul.f32 	%f402, %f490, %f401;
	fma.rn.f32 	%f403, %f489, %f400, %f402;
	mul.f32 	%f404, %f488, %f400;
	fma.rn.f32 	%f405, %f491, %f401, %f404;
	ld.global.f32 	%f406, [%rd6+8];
	ld.global.f32 	%f407, [%rd6+12];
	mul.f32 	%f408, %f490, %f407;
	fma.rn.f32 	%f409, %f489, %f406, %f408;
	mul.f32 	%f410, %f491, %f407;
	fma.rn.f32 	%f411, %f488, %f406, %f410;
	ld.global.f32 	%f412, [%rd10+32];
	ld.global.f32 	%f413, [%rd10+40];
	mul.f32 	%f414, %f405, %f413;
	fma.rn.f32 	%f415, %f403, %f412, %f414;
	ld.global.f32 	%f416, [%rd10+36];
	ld.global.f32 	%f417, [%rd10+44];
	mul.f32 	%f418, %f405, %f417;
	fma.rn.f32 	%f419, %f403, %f416, %f418;
	mul.f32 	%f420, %f411, %f413;
	fma.rn.f32 	%f421, %f409, %f412, %f420;
	mul.f32 	%f422, %f411, %f417;
	fma.rn.f32 	%f423, %f409, %f416, %f422;
	ld.global.f32 	%f424, [%rd9];
	sub.f32 	%f122, %f424, %f415;
	ld.global.f32 	%f425, [%rd9+4];
	sub.f32 	%f123, %f425, %f419;
	ld.global.f32 	%f426, [%rd9+8];
	sub.f32 	%f124, %f426, %f421;
	ld.global.f32 	%f427, [%rd9+12];
	sub.f32 	%f125, %f427, %f423;
	ld.global.f32 	%f428, [%rd7+8];
	ld.global.f32 	%f429, [%rd7+12];
	mul.f32 	%f430, %f405, %f429;
	fma.rn.f32 	%f431, %f403, %f428, %f430;
	mul.f32 	%f432, %f411, %f429;
	fma.rn.f32 	%f433, %f409, %f428, %f432;
	ld.global.f32 	%f434, [%rd7+-8];
	sub.f32 	%f126, %f434, %f431;
	ld.global.f32 	%f435, [%rd7+-4];
	sub.f32 	%f127, %f435, %f433;
	mul.f32 	%f436, %f122, %f125;
	mul.f32 	%f437, %f123, %f124;
	sub.f32 	%f128, %f436, %f437;
	setp.eq.f32 	%p14, %f128, 0f00000000;
	@%p14 bra 	$L__BB1_21;
	rcp.rn.f32 	%f438, %f128;
	mul.f32 	%f489, %f125, %f438;
	neg.f32 	%f439, %f438;
	mul.f32 	%f488, %f123, %f439;
	mul.f32 	%f490, %f124, %f439;
	mul.f32 	%f491, %f122, %f438;
$L__BB1_21:
	mul.f32 	%f440, %f126, %f489;
	fma.rn.f32 	%f441, %f127, %f488, %f440;
	st.global.f32 	[%rd11], %f441;
	mul.f32 	%f442, %f127, %f491;
	fma.rn.f32 	%f443, %f126, %f490, %f442;
	st.global.f32 	[%rd11+4], %f443;
	bra.uni 	$L__BB1_29;
$L__BB1_22:
	mov.u64 	%rd45, $str$7;
	cvta.global.u64 	%rd46, %rd45;
	{ // callseq 2, 0
	.param .b64 param0;
	st.param.b64 	[param0], %rd46;
	.param .b64 param1;
	st.param.b64 	[param1], 0;
	.param .b32 retval0;
	call.uni (retval0), 
	vprintf, 
	(
	param0, 
	param1
	);
	ld.param.b32 	%r20, [retval0];
	} // callseq 2
	add.s32 	%r22, %r1, -2;
	shl.b32 	%r23, %r22, 2;
	mul.wide.u32 	%rd47, %r23, 4;
	add.s64 	%rd12, %rd4, %rd47;
	add.s64 	%rd13, %rd3, %rd47;
	mul.wide.u32 	%rd48, %r2, 4;
	add.s64 	%rd49, %rd4, %rd48;
	shl.b32 	%r24, %r22, 1;
	mul.wide.u32 	%rd50, %r24, 4;
	add.s64 	%rd14, %rd1, %rd50;
	mul.wide.u32 	%rd51, %r8, 4;
	add.s64 	%rd15, %rd1, %rd51;
	add.s64 	%rd16, %rd8, %rd51;
	ld.global.f32 	%f137, [%rd49];
	ld.global.f32 	%f138, [%rd49+12];
	mul.f32 	%f343, %f137, %f138;
	ld.global.f32 	%f139, [%rd49+4];
	ld.global.f32 	%f140, [%rd49+8];
	mul.f32 	%f344, %f139, %f140;
	sub.f32 	%f141, %f343, %f344;
	setp.eq.f32 	%p10, %f141, 0f00000000;
	@%p10 bra 	$L__BB1_24;
	rcp.rn.f32 	%f345, %f141;
	mul.f32 	%f496, %f345, %f138;
	neg.f32 	%f346, %f345;
	mul.f32 	%f497, %f139, %f346;
	mul.f32 	%f498, %f140, %f346;
	mul.f32 	%f499, %f345, %f137;
$L__BB1_24:
	ld.global.f32 	%f347, [%rd13];
	ld.global.f32 	%f348, [%rd13+4];
	mul.f32 	%f349, %f498, %f348;
	fma.rn.f32 	%f350, %f496, %f347, %f349;
	mul.f32 	%f351, %f497, %f347;
	fma.rn.f32 	%f352, %f499, %f348, %f351;
	ld.global.f32 	%f353, [%rd13+8];
	ld.global.f32 	%f354, [%rd13+12];
	mul.f32 	%f355, %f498, %f354;
	fma.rn.f32 	%f356, %f496, %f353, %f355;
	mul.f32 	%f357, %f499, %f354;
	fma.rn.f32 	%f358, %f497, %f353, %f357;
	ld.global.f32 	%f150, [%rd5];
	ld.global.f32 	%f151, [%rd5+8];
	mul.f32 	%f359, %f352, %f151;
	fma.rn.f32 	%f360, %f350, %f150, %f359;
	ld.global.f32 	%f152, [%rd5+4];
	ld.global.f32 	%f153, [%rd5+12];
	mul.f32 	%f361, %f352, %f153;
	fma.rn.f32 	%f362, %f350, %f152, %f361;
	mul.f32 	%f363, %f358, %f151;
	fma.rn.f32 	%f364, %f356, %f150, %f363;
	mul.f32 	%f365, %f358, %f153;
	fma.rn.f32 	%f366, %f356, %f152, %f365;
	ld.global.f32 	%f367, [%rd12];
	sub.f32 	%f154, %f367, %f360;
	ld.global.f32 	%f368, [%rd12+4];
	sub.f32 	%f155, %f368, %f362;
	ld.global.f32 	%f369, [%rd12+8];
	sub.f32 	%f156, %f369, %f364;
	ld.global.f32 	%f370, [%rd12+12];
	sub.f32 	%f157, %f370, %f366;
	ld.global.f32 	%f158, [%rd15];
	ld.global.f32 	%f159, [%rd15+4];
	mul.f32 	%f371, %f352, %f159;
	fma.rn.f32 	%f372, %f350, %f158, %f371;
	mul.f32 	%f373, %f358, %f159;
	fma.rn.f32 	%f374, %f356, %f158, %f373;
	ld.global.f32 	%f375, [%rd14];
	sub.f32 	%f160, %f375, %f372;
	ld.global.f32 	%f376, [%rd14+4];
	sub.f32 	%f161, %f376, %f374;
	mul.f32 	%f377, %f154, %f157;
	mul.f32 	%f378, %f155, %f156;
	sub.f32 	%f162, %f377, %f378;
	setp.eq.f32 	%p11, %f162, 0f00000000;
	@%p11 bra 	$L__BB1_26;
	rcp.rn.f32 	%f379, %f162;
	mul.f32 	%f496, %f157, %f379;
	neg.f32 	%f380, %f379;
	mul.f32 	%f497, %f155, %f380;
	mul.f32 	%f498, %f156, %f380;
	mul.f32 	%f499, %f154, %f379;
$L__BB1_26:
	setp.eq.f32 	%p12, %f141, 0f00000000;
	mul.f32 	%f381, %f161, %f497;
	fma.rn.f32 	%f171, %f160, %f496, %f381;
	mul.f32 	%f382, %f161, %f499;
	fma.rn.f32 	%f172, %f160, %f498, %f382;
	@%p12 bra 	$L__BB1_28;
	rcp.rn.f32 	%f383, %f141;
	mul.f32 	%f496, %f383, %f138;
	neg.f32 	%f384, %f383;
	mul.f32 	%f497, %f139, %f384;
	mul.f32 	%f498, %f140, %f384;
	mul.f32 	%f499, %f383, %f137;
$L__BB1_28:
	mul.f32 	%f385, %f172, %f152;
	fma.rn.f32 	%f386, %f171, %f150, %f385;
	mul.f32 	%f387, %f172, %f153;
	fma.rn.f32 	%f388, %f171, %f151, %f387;
	sub.f32 	%f389, %f158, %f386;
	sub.f32 	%f390, %f159, %f388;
	mul.f32 	%f391, %f497, %f390;
	fma.rn.f32 	%f392, %f496, %f389, %f391;
	st.global.f32 	[%rd16], %f392;
	mul.f32 	%f393, %f499, %f390;
	fma.rn.f32 	%f394, %f498, %f389, %f393;
	st.global.f32 	[%rd16+4], %f394;
$L__BB1_29:
	ret;

}


// ===== COMPILED SASS (sm_100) =====

	.target	sm_100

	.elftype	@"ET_EXEC"


//--------------------- .note.nv.tkinfo           --------------------------
	.section	.note.nv.tkinfo,"",@"SHT_NOTE"
	.sectionflags	@"SHF_NOTE_NV_TKINFO"
	.tkinfo
        /*0018*/ 	.word	0x00000002
        /*0030*/ 	.string	""
        /*0030*/ 	.string	"ptxas"
        /*0030*/ 	.string	"Cuda compilation tools, release 13.0, V13.0.88"
        /*0030*/ 	.string	"Build cuda_13.0.r13.0/compiler.36424714_0"
        /*0030*/ 	.string	"-arch sm_100 -m 64 "



//--------------------- .note.nv.cuinfo           --------------------------
	.section	.note.nv.cuinfo,"",@"SHT_NOTE"
	.sectionflags	@"SHF_NOTE_NV_CUINFO"
        /*0018*/ 	.short	0x0002
        /*001a*/ 	.short	0x0064
        /*001c*/ 	.short	0x0082
	.zero		2


//--------------------- .nv.info                  --------------------------
	.section	.nv.info,"",@"SHT_CUDA_INFO"
	.align	4


	//----- nvinfo : EIATTR_REGCOUNT
	.align		4
        /*0000*/ 	.byte	0x04, 0x2f
        /*0002*/ 	.short	(.L_5 - .L_4)
	.align		4
.L_4:
        /*0004*/ 	.word	index@(_Z10list_printiPf)
        /*0008*/ 	.word	0x00000018


	//----- nvinfo : EIATTR_FRAME_SIZE
	.align		4
.L_5:
        /*000c*/ 	.byte	0x04, 0x11
        /*000e*/ 	.short	(.L_7 - .L_6)
	.align		4
.L_6:
        /*0010*/ 	.word	index@(_Z10list_printiPf)
        /*0014*/ 	.word	0x00000010


	//----- nvinfo : EIATTR_REGCOUNT
	.align		4
.L_7:
        /*0018*/ 	.byte	0x04, 0x2f
        /*001a*/ 	.short	(.L_9 - .L_8)
	.align		4
.L_8:
        /*001c*/ 	.word	index@(_Z23Solve_Block_TridiagonalPfS_S_S_S_ii)
        /*0020*/ 	.word	0x00000032


	//----- nvinfo : EIATTR_FRAME_SIZE
	.align		4
.L_9:
        /*0024*/ 	.byte	0x04, 0x11
        /*0026*/ 	.short	(.L_11 - .L_10)
	.align		4
.L_10:
        /*0028*/ 	.word	index@($__internal_0_$__cuda_sm20_rcp_rn_f32_slowpath)
        /*002c*/ 	.word	0x00000010


	//----- nvinfo : EIATTR_FRAME_SIZE
	.align		4
.L_11:
        /*0030*/ 	.byte	0x04, 0x11
        /*0032*/ 	.short	(.L_13 - .L_12)
	.align		4
.L_12:
        /*0034*/ 	.word	index@(_Z23Solve_Block_TridiagonalPfS_S_S_S_ii)
        /*0038*/ 	.word	0x00000010


	//----- nvinfo : EIATTR_MIN_STACK_SIZE
	.align		4
.L_13:
        /*003c*/ 	.byte	0x04, 0x12
        /*003e*/ 	.short	(.L_15 - .L_14)
	.align		4
.L_14:
        /*0040*/ 	.word	index@(_Z23Solve_Block_TridiagonalPfS_S_S_S_ii)
        /*0044*/ 	.word	0x00000010


	//----- nvinfo : EIATTR_MIN_STACK_SIZE
	.align		4
.L_15:
        /*0048*/ 	.byte	0x04, 0x12
        /*004a*/ 	.short	(.L_17 - .L_16)
	.align		4
.L_16:
        /*004c*/ 	.word	index@(_Z10list_printiPf)
        /*0050*/ 	.word	0x00000010
.L_17:


//--------------------- .nv.compat                --------------------------
	.section	.nv.compat,"",@"SHT_CUDA_COMPAT_INFO"
	.align	4
        /*0000*/ 	.byte	0x02, 0x09, 0x00, 0x00, 0x02, 0x02, 0x01, 0x00, 0x02, 0x05, 0x05, 0x00, 0x03, 0x07, 0x01, 0x01
        /*0010*/ 	.byte	0x02, 0x03, 0x00, 0x00, 0x02, 0x06, 0x01, 0x00, 0x04, 0x0b, 0x08, 0x00, 0x09, 0x00, 0x00, 0x00
        /*0020*/ 	.byte	0x00, 0x00, 0x00, 0x00


//--------------------- .nv.info._Z23Solve_Block_TridiagonalPfS_S_S_S_ii --------------------------
	.section	.nv.info._Z23Solve_Block_TridiagonalPfS_S_S_S_ii,"",@"SHT_CUDA_INFO"
	.sectionflags	@""
	.align	4


	//----- nvinfo : EIATTR_CUDA_API_VERSION
	.align		4
        /*0000*/ 	.byte	0x04, 0x37
        /*0002*/ 	.short	(.L_19 - .L_18)
.L_18:
        /*0004*/ 	.word	0x00000082


	//----- nvinfo : EIATTR_KPARAM_INFO
	.align		4
.L_19:
        /*0008*/ 	.byte	0x04, 0x17
        /*000a*/ 	.short	(.L_21 - .L_20)
.L_20:
        /*000c*/ 	.word	0x00000000
        /*0010*/ 	.short	0x0006
        /*0012*/ 	.short	0x002c
        /*0014*/ 	.byte	0x00, 0xf0, 0x11, 0x00


	//----- nvinfo : EIATTR_KPARAM_INFO
	.align		4
.L_21:
        /*0018*/ 	.byte	0x04, 0x17
        /*001a*/ 	.short	(.L_23 - .L_22)
.L_22:
        /*001c*/ 	.word	0x00000000
        /*0020*/ 	.short	0x0005
        /*0022*/ 	.short	0x0028
        /*0024*/ 	.byte	0x00, 0xf0, 0x11, 0x00


	//----- nvinfo : EIATTR_KPARAM_INFO
	.align		4
.L_23:
        /*0028*/ 	.byte	0x04, 0x17
        /*002a*/ 	.short	(.L_25 - .L_24)
.L_24:
        /*002c*/ 	.word	0x00000000
        /*0030*/ 	.short	0x0004
        /*0032*/ 	.short	0x0020
        /*0034*/ 	.byte	0x00, 0xf5, 0x21, 0x00


	//----- nvinfo : EIATTR_KPARAM_INFO
	.align		4
.L_25:
        /*0038*/ 	.byte	0x04, 0x17
        /*003a*/ 	.short	(.L_27 - .L_26)
.L_26:
        /*003c*/ 	.word	0x00000000
        /*0040*/ 	.short	0x0003
        /*0042*/ 	.short	0x0018
        /*0044*/ 	.byte	0x00, 0xf5, 0x21, 0x00


	//----- nvinfo : EIATTR_KPARAM_INFO
	.align		4
.L_27:
        /*0048*/ 	.byte	0x04, 0x17
        /*004a*/ 	.short	(.L_29 - .L_28)
.L_28:
        /*004c*/ 	.word	0x00000000
        /*0050*/ 	.short	0x0002
        /*0052*/ 	.short	0x0010
        /*0054*/ 	.byte	0x00, 0xf5, 0x21, 0x00


	//----- nvinfo : EIATTR_KPARAM_INFO
	.align		4
.L_29:
        /*0058*/ 	.byte	0x04, 0x17
        /*005a*/ 	.short	(.L_31 - .L_30)
.L_30:
        /*005c*/ 	.word	0x00000000
        /*0060*/ 	.short	0x0001
        /*0062*/ 	.short	0x0008
        /*0064*/ 	.byte	0x00, 0xf5, 0x21, 0x00


	//----- nvinfo : EIATTR_KPARAM_INFO
	.align		4
.L_31:
        /*0068*/ 	.byte	0x04, 0x17
        /*006a*/ 	.short	(.L_33 - .L_32)
.L_32:
        /*006c*/ 	.word	0x00000000
        /*0070*/ 	.short	0x0000
        /*0072*/ 	.short	0x0000
        /*0074*/ 	.byte	0x00, 0xf5, 0x21, 0x00


	//----- nvinfo : EIATTR_SPARSE_MMA_MASK
	.align		4
.L_33:
        /*0078*/ 	.byte	0x03, 0x50
        /*007a*/ 	.short	0x0000


	//----- nvinfo : EIATTR_MAXREG_COUNT
	.align		4
        /*007c*/ 	.byte	0x03, 0x1b
        /*007e*/ 	.short	0x00ff


	//----- nvinfo : EIATTR_NUM_BARRIERS
	.align		4
        /*0080*/ 	.byte	0x02, 0x4c
        /*0082*/ 	.byte	0x01
	.zero		1


	//----- nvinfo : EIATTR_EXTERNS
	.align		4
        /*0084*/ 	.byte	0x04, 0x0f
        /*0086*/ 	.short	(.L_35 - .L_34)


	//   ....[0]....
	.align		4
.L_34:
        /*0088*/ 	.word	index@(vprintf)


	//----- nvinfo : EIATTR_MERCURY_ISA_VERSION
	.align		4
.L_35:
        /*008c*/ 	.byte	0x03, 0x5f
        /*008e*/ 	.short	0x0101


	//----- nvinfo : EIATTR_VRC_CTA_INIT_COUNT
	.align		4
        /*0090*/ 	.byte	0x02, 0x4a
	.zero		1
	.zero		1


	//----- nvinfo : EIATTR_SYSCALL_OFFSETS
	.align		4
        /*0094*/ 	.byte	0x04, 0x46
        /*0096*/ 	.short	(.L_37 - .L_36)


	//   ....[0]....
.L_36:
        /*0098*/ 	.word	0x00000140


	//   ....[1]....
        /*009c*/ 	.word	0x00002160


	//   ....[2]....
        /*00a0*/ 	.word	0x00002a00


	//----- nvinfo : EIATTR_EXIT_INSTR_OFFSETS
	.align		4
.L_37:
        /*00a4*/ 	.byte	0x04, 0x1c
        /*00a6*/ 	.short	(.L_39 - .L_38)


	//   ....[0]....
.L_38:
        /*00a8*/ 	.word	0x00002980


	//   ....[1]....
        /*00ac*/ 	.word	0x000034e0


	//----- nvinfo : EIATTR_CRS_STACK_SIZE
	.align		4
.L_39:
        /*00b0*/ 	.byte	0x04, 0x1e
        /*00b2*/ 	.short	(.L_41 - .L_40)
.L_40:
        /*00b4*/ 	.word	0x00000000


	//----- nvinfo : EIATTR_CBANK_PARAM_SIZE
	.align		4
.L_41:
        /*00b8*/ 	.byte	0x03, 0x19
        /*00ba*/ 	.short	0x0030


	//----- nvinfo : EIATTR_PARAM_CBANK
	.align		4
        /*00bc*/ 	.byte	0x04, 0x0a
        /*00be*/ 	.short	(.L_43 - .L_42)
	.align		4
.L_42:
        /*00c0*/ 	.word	index@(.nv.constant0._Z23Solve_Block_TridiagonalPfS_S_S_S_ii)
        /*00c4*/ 	.short	0x0380
        /*00c6*/ 	.short	0x0030


	//----- nvinfo : EIATTR_SW_WAR
	.align		4
.L_43:
        /*00c8*/ 	.byte	0x04, 0x36
        /*00ca*/ 	.short	(.L_45 - .L_44)
.L_44:
        /*00cc*/ 	.word	0x00000008
.L_45:


//--------------------- .nv.info._Z10list_printiPf --------------------------
	.section	.nv.info._Z10list_printiPf,"",@"SHT_CUDA_INFO"
	.sectionflags	@""
	.align	4


	//----- nvinfo : EIATTR_CUDA_API_VERSION
	.align		4
        /*0000*/ 	.byte	0x04, 0x37
        /*0002*/ 	.short	(.L_47 - .L_46)
.L_46:
        /*0004*/ 	.word	0x00000082


	//----- nvinfo : EIATTR_KPARAM_INFO
	.align		4
.L_47:
        /*0008*/ 	.byte	0x04, 0x17
        /*000a*/ 	.short	(.L_49 - .L_48)
.L_48:
        /*000c*/ 	.word	0x00000000
        /*0010*/ 	.short	0x0001
        /*0012*/ 	.short	0x0008
        /*0014*/ 	.byte	0x00, 0xf5, 0x21, 0x00


	//----- nvinfo : EIATTR_KPARAM_INFO
	.align		4
.L_49:
        /*0018*/ 	.byte	0x04, 0x17
        /*001a*/ 	.short	(.L_51 - .L_50)
.L_50:
        /*001c*/ 	.word	0x00000000
        /*0020*/ 	.short	0x0000
        /*0022*/ 	.short	0x0000
        /*0024*/ 	.byte	0x00, 0xf0, 0x11, 0x00


	//----- nvinfo : EIATTR_SPARSE_MMA_MASK
	.align		4
.L_51:
        /*0028*/ 	.byte	0x03, 0x50
        /*002a*/ 	.short	0x0000


	//----- nvinfo : EIATTR_MAXREG_COUNT
	.align		4
        /*002c*/ 	.byte	0x03, 0x1b
        /*002e*/ 	.short	0x00ff


	//----- nvinfo : EIATTR_EXTERNS
	.align		4
        /*0030*/ 	.byte	0x04, 0x0f
        /*0032*/ 	.short	(.L_53 - .L_52)


	//   ....[0]....
	.align		4
.L_52:
        /*0034*/ 	.word	index@(vprintf)


	//----- nvinfo : EIATTR_MERCURY_ISA_VERSION
	.align		4
.L_53:
        /*0038*/ 	.byte	0x03, 0x5f
        /*003a*/ 	.short	0x0101


	//----- nvinfo : EIATTR_VRC_CTA_INIT_COUNT
	.align		4
        /*003c*/ 	.byte	0x02, 0x4a
	.zero		1
	.zero		1


	//----- nvinfo : EIATTR_SYSCALL_OFFSETS
	.align		4
        /*0040*/ 	.byte	0x04, 0x46
        /*0042*/ 	.short	(.L_55 - .L_54)


	//   ....[0]....
.L_54:
        /*0044*/ 	.word	0x00000170


	//----- nvinfo : EIATTR_EXIT_INSTR_OFFSETS
	.align		4
.L_55:
        /*0048*/ 	.byte	0x04, 0x1c
        /*004a*/ 	.short	(.L_57 - .L_56)


	//   ....[0]....
.L_56:
        /*004c*/ 	.word	0x00000180


	//----- nvinfo : EIATTR_CBANK_PARAM_SIZE
	.align		4
.L_57:
        /*0050*/ 	.byte	0x03, 0x19
        /*0052*/ 	.short	0x0010


	//----- nvinfo : EIATTR_PARAM_CBANK
	.align		4
        /*0054*/ 	.byte	0x04, 0x0a
        /*0056*/ 	.short	(.L_59 - .L_58)
	.align		4
.L_58:
        /*0058*/ 	.word	index@(.nv.constant0._Z10list_printiPf)
        /*005c*/ 	.short	0x0380
        /*005e*/ 	.short	0x0010


	//----- nvinfo : EIATTR_SW_WAR
	.align		4
.L_59:
        /*0060*/ 	.byte	0x04, 0x36
        /*0062*/ 	.short	(.L_61 - .L_60)
.L_60:
        /*0064*/ 	.word	0x00000008
.L_61:


//--------------------- .nv.callgraph             --------------------------
	.section	.nv.callgraph,"",@"SHT_CUDA_CALLGRAPH"
	.align	4
	.sectionentsize	8
	.align		4
        /*0000*/ 	.word	0x00000000
	.align		4
        /*0004*/ 	.word	0xffffffff
	.align		4
        /*0008*/ 	.word	index@(_Z23Solve_Block_TridiagonalPfS_S_S_S_ii)
	.align		4
        /*000c*/ 	.word	index@(vprintf)
	.align		4
        /*0010*/ 	.word	index@(_Z10list_printiPf)
	.align		4
        /*0014*/ 	.word	index@(vprintf)
	.align		4
        /*0018*/ 	.word	0x00000000
	.align		4
        /*001c*/ 	.word	0xfffffffe
	.align		4
        /*0020*/ 	.word	0x00000000
	.align		4
        /*0024*/ 	.word	0xfffffffd
	.align		4
        /*0028*/ 	.word	0x00000000
	.align		4
        /*002c*/ 	.word	0xfffffffc


//--------------------- .nv.constant4             --------------------------
	.section	.nv.constant4,"a",@progbits
	.align	8
	.align		8
.nv.constant4:
        /*0000*/ 	.dword	vprintf
	.align		8
        /*0008*/ 	.dword	$str$2
	.align		8
        /*0010*/ 	.dword	$str$3
	.align		8
        /*0018*/ 	.dword	$str$6
	.align		8
        /*0020*/ 	.dword	$str$7


//--------------------- .text._Z23Solve_Block_TridiagonalPfS_S_S_S_ii --------------------------
	.section	.text._Z23Solve_Block_TridiagonalPfS_S_S_S_ii,"ax",@progbits
	.align	128
        .global         _Z23Solve_Block_TridiagonalPfS_S_S_S_ii
        .type           _Z23Solve_Block_TridiagonalPfS_S_S_S_ii,@function
        .size           _Z23Solve_Block_TridiagonalPfS_S_S_S_ii,(.L_x_60 - _Z23Solve_Block_TridiagonalPfS_S_S_S_ii)
        .other          _Z23Solve_Block_TridiagonalPfS_S_S_S_ii,@"STO_CUDA_ENTRY STV_DEFAULT"
_Z23Solve_Block_TridiagonalPfS_S_S_S_ii:
.text._Z23Solve_Block_TridiagonalPfS_S_S_S_ii:
[----:B------:R-:W0:Y:S01]  /*0000*/  LDC R1, c[0x0][0x37c] ;  /* 0x0000df00ff017b82 */ /* 0x000e220000000800 */
[----:B------:R-:W1:Y:S01]  /*0010*/  S2R R0, SR_TID.X ;  /* 0x0000000000007919 */ /* 0x000e620000002100 */
[----:B------:R-:W2:Y:S06]  /*0020*/  LDCU UR5, c[0x0][0x2fc] ;  /* 0x00005f80ff0577ac */ /* 0x000eac0008000800 */
[----:B------:R-:W1:Y:S01]  /*0030*/  S2UR UR6, SR_CTAID.X ;  /* 0x00000000000679c3 */ /* 0x000e620000002500 */
[----:B------:R-:W-:Y:S01]  /*0040*/  HFMA2 R8, -RZ, RZ, 0, 5.9604644775390625e-08 ;  /* 0x00000001ff087431 */ /* 0x000fe200000001ff */
[----:B0-----:R-:W-:Y:S01]  /*0050*/  IADD3 R1, PT, PT, R1, -0x10, RZ ;  /* 0xfffffff001017810 */ /* 0x001fe20007ffe0ff */
[----:B------:R-:W-:Y:S01]  /*0060*/  IMAD.MOV.U32 R16, RZ, RZ, RZ ;  /* 0x000000ffff107224 */ /* 0x000fe200078e00ff */
[----:B------:R-:W0:Y:S04]  /*0070*/  LDCU UR4, c[0x0][0x2f8] ;  /* 0x00005f00ff0477ac */ /* 0x000e280008000800 */
[----:B------:R-:W1:Y:S01]  /*0080*/  LDC R17, c[0x0][0x360] ;  /* 0x0000d800ff117b82 */ /* 0x000e620000000800 */
[----:B------:R3:W-:Y:S01]  /*0090*/  STL [R1+0x8], R8 ;  /* 0x0000080801007387 */ /* 0x0007e20000100800 */
[----:B0-----:R-:W-:-:S05]  /*00a0*/  IADD3 R6, P0, PT, R1, UR4, RZ ;  /* 0x0000000401067c10 */ /* 0x001fca000ff1e0ff */
[----:B--2---:R-:W-:Y:S02]  /*00b0*/  IMAD.X R7, RZ, RZ, UR5, P0 ;  /* 0x00000005ff077e24 */ /* 0x004fe400080e06ff */
[----:B-1----:R-:W-:Y:S01]  /*00c0*/  IMAD R17, R17, UR6, R0 ;  /* 0x0000000611117c24 */ /* 0x002fe2000f8e0200 */
[----:B------:R-:W-:Y:S01]  /*00d0*/  MOV R0, 0x0 ;  /* 0x0000000000007802 */ /* 0x000fe20000000f00 */
[----:B------:R-:W0:Y:S03]  /*00e0*/  LDCU.64 UR6, c[0x4][0x10] ;  /* 0x01000200ff0677ac */ /* 0x000e260008000a00 */
[----:B------:R3:W-:Y:S01]  /*00f0*/  STL.64 [R1], R16 ;  /* 0x0000001001007387 */ /* 0x0007e20000100a00 */
[----:B------:R3:W1:Y:S01]  /*0100*/  LDC.64 R2, c[0x4][R0] ;  /* 0x0100000000027b82 */ /* 0x0006620000000a00 */
[----:B0-----:R-:W-:Y:S02]  /*0110*/  MOV R4, UR6 ;  /* 0x0000000600047c02 */ /* 0x001fe40008000f00 */
[----:B---3--:R-:W-:-:S07]  /*0120*/  MOV R5, UR7 ;  /* 0x0000000700057c02 */ /* 0x008fce0008000f00 */
[----:B------:R-:W-:-:S07]  /*0130*/  LEPC R20, `(.L_x_0) ;  /* 0x000000001014794e */ /* 0x000fce0000000000 */
[----:B-1----:R-:W-:Y:S05]  /*0140*/  CALL.ABS.NOINC R2 ;  /* 0x0000000002007343 */ /* 0x002fea0003c00000 */
.L_x_0:
[----:B------:R-:W0:Y:S01]  /*0150*/  LDC.64 R18, c[0x0][0x380] ;  /* 0x0000e000ff127b82 */ /* 0x000e220000000a00 */
[C---:B------:R-:W-:Y:S01]  /*0160*/  ISETP.GE.AND P0, PT, R17.reuse, 0x1, PT ;  /* 0x000000011100780c */ /* 0x040fe20003f06270 */
[----:B------:R-:W-:Y:S01]  /*0170*/  BSSY.RECONVERGENT B1, `(.L_x_1) ;  /* 0x00000d0000017945 */ /* 0x000fe20003800200 */
[----:B------:R-:W-:Y:S01]  /*0180*/  SHF.L.U32 R16, R17, 0x2, RZ ;  /* 0x0000000211107819 */ /* 0x000fe200000006ff */
[----:B------:R-:W-:Y:S02]  /*0190*/  HFMA2 R3, -RZ, RZ, 0, 0 ;  /* 0x00000000ff037431 */ /* 0x000fe400000001ff */
[----:B------:R-:W-:Y:S02]  /*01a0*/  IMAD.MOV.U32 R21, RZ, RZ, RZ ;  /* 0x000000ffff157224 */ /* 0x000fe400078e00ff */
[----:B------:R-:W-:Y:S01]  /*01b0*/  HFMA2 R33, -RZ, RZ, 0, 0 ;  /* 0x00000000ff217431 */ /* 0x000fe200000001ff */
[----:B------:R-:W-:Y:S01]  /*01c0*/  MOV R13, RZ ;  /* 0x000000ff000d7202 */ /* 0x000fe20000000f00 */
[----:B------:R-:W1:Y:S01]  /*01d0*/  LDC.64 R30, c[0x0][0x358] ;  /* 0x0000d600ff1e7b82 */ /* 0x000e620000000a00 */
[----:B------:R-:W-:Y:S01]  /*01e0*/  IMAD.MOV.U32 R9, RZ, RZ, RZ ;  /* 0x000000ffff097224 */ /* 0x000fe200078e00ff */
[----:B------:R-:W-:-:S02]  /*01f0*/  CS2R R4, SRZ ;  /* 0x0000000000047805 */ /* 0x000fc4000001ff00 */
[----:B------:R-:W-:Y:S02]  /*0200*/  MOV R7, RZ ;  /* 0x000000ff00077202 */ /* 0x000fe40000000f00 */
[----:B------:R-:W-:Y:S01]  /*0210*/  CS2R R10, SRZ ;  /* 0x00000000000a7805 */ /* 0x000fe2000001ff00 */
[----:B0-----:R-:W-:Y:S01]  /*0220*/  IMAD.WIDE.U32 R18, R16, 0x4, R18 ;  /* 0x0000000410127825 */ /* 0x001fe200078e0012 */
[----:B------:R-:W-:Y:S06]  /*0230*/  @!P0 BRA `(.L_x_2) ;  /* 0x0000000c000c8947 */ /* 0x000fec0003800000 */
[----:B------:R-:W-:-:S13]  /*0240*/  ISETP.NE.AND P0, PT, R17, 0x1, PT ;  /* 0x000000011100780c */ /* 0x000fda0003f05270 */
[----:B------:R-:W-:Y:S05]  /*0250*/  @P0 BRA `(.L_x_3) ;  /* 0x0000000400500947 */ /* 0x000fea0003800000 */
[----:B------:R-:W0:Y:S01]  /*0260*/  LDC.64 R4, c[0x0][0x388] ;  /* 0x0000e200ff047b82 */ /* 0x000e220000000a00 */
[C---:B-1----:R-:W-:Y:S02]  /*0270*/  R2UR UR8, R30.reuse ;  /* 0x000000001e0872ca */ /* 0x042fe400000e0000 */
[C---:B------:R-:W-:Y:S02]  /*0280*/  R2UR UR9, R31.reuse ;  /* 0x000000001f0972ca */ /* 0x040fe400000e0000 */
[C---:B------:R-:W-:Y:S02]  /*0290*/  R2UR UR10, R30.reuse ;  /* 0x000000001e0a72ca */ /* 0x040fe400000e0000 */
[C---:B------:R-:W-:Y:S02]  /*02a0*/  R2UR UR11, R31.reuse ;  /* 0x000000001f0b72ca */ /* 0x040fe400000e0000 */
[----:B------:R-:W-:Y:S02]  /*02b0*/  R2UR UR4, R30 ;  /* 0x000000001e0472ca */ /* 0x000fe400000e0000 */
[----:B------:R-:W-:-:S02]  /*02c0*/  R2UR UR5, R31 ;  /* 0x000000001f0572ca */ /* 0x000fc400000e0000 */
[----:B------:R-:W-:Y:S02]  /*02d0*/  R2UR UR6, R30 ;  /* 0x000000001e0672ca */ /* 0x000fe400000e0000 */
[----:B------:R-:W-:Y:S01]  /*02e0*/  R2UR UR7, R31 ;  /* 0x000000001f0772ca */ /* 0x000fe200000e0000 */
[----:B0-----:R-:W2:Y:S04]  /*02f0*/  LDG.E R6, desc[UR8][R4.64+0x4] ;  /* 0x0000040804067981 */ /* 0x001ea8000c1e1900 */
[----:B------:R-:W2:Y:S04]  /*0300*/  LDG.E R9, desc[UR10][R4.64+0x8] ;  /* 0x0000080a04097981 */ /* 0x000ea8000c1e1900 */
[----:B------:R-:W3:Y:S04]  /*0310*/  LDG.E R8, desc[UR4][R4.64] ;  /* 0x0000000404087981 */ /* 0x000ee8000c1e1900 */
[----:B------:R-:W3:Y:S01]  /*0320*/  LDG.E R7, desc[UR6][R4.64+0xc] ;  /* 0x00000c0604077981 */ /* 0x000ee2000c1e1900 */
[----:B--2---:R-:W-:-:S04]  /*0330*/  FMUL R11, R6, R9 ;  /* 0x00000009060b7220 */ /* 0x004fc80000400000 */
[----:B---3--:R-:W-:-:S05]  /*0340*/  FFMA R0, R8, R7, -R11 ;  /* 0x0000000708007223 */ /* 0x008fca000000080b */
[----:B------:R-:W-:-:S13]  /*0350*/  FSETP.NEU.AND P0, PT, R0, RZ, PT ;  /* 0x000000ff0000720b */ /* 0x000fda0003f0d000 */
[----:B------:R-:W-:Y:S05]  /*0360*/  @!P0 BRA `(.L_x_4) ;  /* 0x0000000000408947 */ /* 0x000fea0003800000 */
[----:B------:R-:W-:-:S04]  /*0370*/  IADD3 R2, PT, PT, R0, 0x1800000, RZ ;  /* 0x0180000000027810 */ /* 0x000fc80007ffe0ff */
[----:B------:R-:W-:-:S04]  /*0380*/  LOP3.LUT R2, R2, 0x7f800000, RZ, 0xc0, !PT ;  /* 0x7f80000002027812 */ /* 0x000fc800078ec0ff */
[----:B------:R-:W-:-:S13]  /*0390*/  ISETP.GT.U32.AND P0, PT, R2, 0x1ffffff, PT ;  /* 0x01ffffff0200780c */ /* 0x000fda0003f04070 */
[----:B------:R-:W-:Y:S05]  /*03a0*/  @P0 BRA `(.L_x_5) ;  /* 0x0000000000100947 */ /* 0x000fea0003800000 */
[----:B------:R-:W-:-:S07]  /*03b0*/  MOV R14, 0x3d0 ;  /* 0x000003d0000e7802 */ /* 0x000fce0000000f00 */
[----:B------:R-:W-:Y:S05]  /*03c0*/  CALL.REL.NOINC `($__internal_0_$__cuda_sm20_rcp_rn_f32_slowpath) ;  /* 0x0000003000487944 */ /* 0x000fea0003c00000 */
[----:B------:R-:W-:Y:S01]  /*03d0*/  IMAD.MOV.U32 R4, RZ, RZ, R2 ;  /* 0x000000ffff047224 */ /* 0x000fe200078e0002 */
[----:B------:R-:W-:Y:S06]  /*03e0*/  BRA `(.L_x_6) ;  /* 0x0000000000107947 */ /* 0x000fec0003800000 */
.L_x_5:
[----:B------:R-:W0:Y:S02]  /*03f0*/  MUFU.RCP R5, R0 ;  /* 0x0000000000057308 */ /* 0x000e240000001000 */
[----:B0-----:R-:W-:-:S04]  /*0400*/  FFMA R2, R0, R5, -1 ;  /* 0xbf80000000027423 */ /* 0x001fc80000000005 */
[----:B------:R-:W-:-:S04]  /*0410*/  FADD.FTZ R2, -R2, -RZ ;  /* 0x800000ff02027221 */ /* 0x000fc80000010100 */
[----:B------:R-:W-:-:S07]  /*0420*/  FFMA R4, R5, R2, R5 ;  /* 0x0000000205047223 */ /* 0x000fce0000000005 */
.L_x_6:
[-C--:B------:R-:W-:Y:S01]  /*0430*/  FMUL R2, R6, -R4.reuse ;  /* 0x8000000406027220 */ /* 0x080fe20000400000 */
[-C--:B------:R-:W-:Y:S01]  /*0440*/  FMUL R0, R7, R4.reuse ;  /* 0x0000000407007220 */ /* 0x080fe20000400000 */
[-C--:B------:R-:W-:Y:S01]  /*0450*/  FMUL R6, R9, -R4.reuse ;  /* 0x8000000409067220 */ /* 0x080fe20000400000 */
[----:B------:R-:W-:-:S07]  /*0460*/  FMUL R8, R8, R4 ;  /* 0x0000000408087220 */ /* 0x000fce0000400000 */
.L_x_4:
[----:B------:R-:W0:Y:S01]  /*0470*/  LDC.64 R12, c[0x0][0x380] ;  /* 0x0000e000ff0c7b82 */ /* 0x000e220000000a00 */
[C---:B------:R-:W-:Y:S02]  /*0480*/  R2UR UR10, R30.reuse ;  /* 0x000000001e0a72ca */ /* 0x040fe400000e0000 */
[C---:B------:R-:W-:Y:S02]  /*0490*/  R2UR UR11, R31.reuse ;  /* 0x000000001f0b72ca */ /* 0x040fe400000e0000 */
[C---:B------:R-:W-:Y:S02]  /*04a0*/  R2UR UR6, R30.reuse ;  /* 0x000000001e0672ca */ /* 0x040fe400000e0000 */
[C---:B------:R-:W-:Y:S01]  /*04b0*/  R2UR UR7, R31.reuse ;  /* 0x000000001f0772ca */ /* 0x040fe200000e0000 */
[----:B------:R-:W1:Y:S01]  /*04c0*/  LDC.64 R4, c[0x0][0x390] ;  /* 0x0000e400ff047b82 */ /* 0x000e620000000a00 */
[----:B------:R-:W-:Y:S02]  /*04d0*/  R2UR UR8, R30 ;  /* 0x000000001e0872ca */ /* 0x000fe400000e0000 */
[----:B------:R-:W-:-:S02]  /*04e0*/  R2UR UR9, R31 ;  /* 0x000000001f0972ca */ /* 0x000fc400000e0000 */
[C---:B------:R-:W-:Y:S02]  /*04f0*/  R2UR UR4, R30.reuse ;  /* 0x000000001e0472ca */ /* 0x040fe400000e0000 */
[C---:B------:R-:W-:Y:S01]  /*0500*/  R2UR UR5, R31.reuse ;  /* 0x000000001f0572ca */ /* 0x040fe200000e0000 */
[----:B------:R-:W2:Y:S01]  /*0510*/  LDC.64 R10, c[0x0][0x398] ;  /* 0x0000e600ff0a7b82 */ /* 0x000ea20000000a00 */
[C---:B------:R-:W-:Y:S02]  /*0520*/  R2UR UR14, R30.reuse ;  /* 0x000000001e0e72ca */ /* 0x040fe400000e0000 */
[C---:B------:R-:W-:Y:S02]  /*0530*/  R2UR UR15, R31.reuse ;  /* 0x000000001f0f72ca */ /* 0x040fe400000e0000 */
[C---:B------:R-:W-:Y:S02]  /*0540*/  R2UR UR12, R30.reuse ;  /* 0x000000001e0c72ca */ /* 0x040fe400000e0000 */
[----:B------:R-:W-:Y:S01]  /*0550*/  R2UR UR13, R31 ;  /* 0x000000001f0d72ca */ /* 0x000fe200000e0000 */
[----:B0-----:R-:W3:Y:S01]  /*0560*/  LDG.E R21, desc[UR10][R12.64+0x1c] ;  /* 0x00001c0a0c157981 */ /* 0x001ee2000c1e1900 */
[----:B------:R-:W-:-:S02]  /*0570*/  R2UR UR16, R30 ;  /* 0x000000001e1072ca */ /* 0x000fc400000e0000 */
[----:B------:R-:W-:Y:S01]  /*0580*/  R2UR UR17, R31 ;  /* 0x000000001f1172ca */ /* 0x000fe200000e0000 */
[----:B------:R-:W4:Y:S04]  /*0590*/  LDG.E R9, desc[UR6][R12.64+0x18] ;  /* 0x000018060c097981 */ /* 0x000f28000c1e1900 */
[----:B------:R-:W5:Y:S04]  /*05a0*/  LDG.E R15, desc[UR8][R12.64+0x14] ;  /* 0x000014080c0f7981 */ /* 0x000f68000c1e1900 */
[----:B------:R0:W5:Y:S04]  /*05b0*/  LDG.E R7, desc[UR4][R12.64+0x10] ;  /* 0x000010040c077981 */ /* 0x000168000c1e1900 */
[----:B-1----:R-:W5:Y:S04]  /*05c0*/  LDG.E R20, desc[UR14][R4.64+0x8] ;  /* 0x0000080e04147981 */ /* 0x002f68000c1e1900 */
[----:B------:R-:W5:Y:S04]  /*05d0*/  LDG.E R25, desc[UR12][R4.64] ;  /* 0x0000000c04197981 */ /* 0x000f68000c1e1900 */
[----:B------:R-:W5:Y:S04]  /*05e0*/  LDG.E R22, desc[UR10][R4.64+0xc] ;  /* 0x00000c0a04167981 */ /* 0x000f68000c1e1900 */
[----:B--2---:R-:W2:Y:S04]  /*05f0*/  LDG.E R24, desc[UR16][R10.64+0x4] ;  /* 0x000004100a187981 */ /* 0x004ea8000c1e1900 */
[----:B------:R1:W2:Y:S04]  /*0600*/  LDG.E R27, desc[UR6][R4.64+0x4] ;  /* 0x00000406041b7981 */ /* 0x0002a8000c1e1900 */
[----:B------:R2:W2:Y:S01]  /*0610*/  LDG.E R29, desc[UR4][R10.64] ;  /* 0x000000040a1d7981 */ /* 0x0004a2000c1e1900 */
[----:B0-----:R-:W-:Y:S01]  /*0620*/  MOV R13, RZ ;  /* 0x000000ff000d7202 */ /* 0x001fe20000000f00 */
[----:B------:R-:W-:-:S02]  /*0630*/  IMAD.MOV.U32 R33, RZ, RZ, RZ ;  /* 0x000000ffff217224 */ /* 0x000fc400078e00ff */
[-C--:B---3--:R-:W-:Y:S01]  /*0640*/  FMUL R23, R2, R21.reuse ;  /* 0x0000001502177220 */ /* 0x088fe20000400000 */
[----:B------:R-:W-:Y:S01]  /*0650*/  FMUL R21, R8, R21 ;  /* 0x0000001508157220 */ /* 0x000fe20000400000 */
[-C--:B----4-:R-:W-:Y:S01]  /*0660*/  FMUL R14, R2, R9.reuse ;  /* 0x00000009020e7220 */ /* 0x090fe20000400000 */
[----:B------:R-:W-:Y:S01]  /*0670*/  FMUL R9, R8, R9 ;  /* 0x0000000908097220 */ /* 0x000fe20000400000 */
[-C--:B-----5:R-:W-:Y:S01]  /*0680*/  FFMA R23, R0, R15.reuse, R23 ;  /* 0x0000000f00177223 */ /* 0x0a0fe20000000017 */
[----:B------:R-:W-:Y:S01]  /*0690*/  FFMA R21, R6, R15, R21 ;  /* 0x0000000f06157223 */ /* 0x000fe20000000015 */
[-C--:B------:R-:W-:Y:S01]  /*06a0*/  FFMA R14, R0, R7.reuse, R14 ;  /* 0x00000007000e7223 */ /* 0x080fe2000000000e */
[----:B------:R-:W-:Y:S01]  /*06b0*/  FFMA R12, R6, R7, R9 ;  /* 0x00000007060c7223 */ /* 0x000fe20000000009 */
[-C--:B------:R-:W-:Y:S01]  /*06c0*/  FMUL R7, R23, R20.reuse ;  /* 0x0000001417077220 */ /* 0x080fe20000400000 */
[----:B-1----:R-:W-:-:S03]  /*06d0*/  FMUL R5, R21, R20 ;  /* 0x0000001415057220 */ /* 0x002fc60000400000 */
[-C--:B------:R-:W-:Y:S01]  /*06e0*/  FFMA R4, R14, R25.reuse, R7 ;  /* 0x000000190e047223 */ /* 0x080fe20000000007 */
[----:B------:R-:W-:Y:S01]  /*06f0*/  FFMA R5, R12, R25, R5 ;  /* 0x000000190c057223 */ /* 0x000fe20000000005 */
[-C--:B------:R-:W-:Y:S01]  /*0700*/  FMUL R7, R23, R22.reuse ;  /* 0x0000001617077220 */ /* 0x080fe20000400000 */
[----:B------:R-:W-:Y:S01]  /*0710*/  FMUL R9, R21, R22 ;  /* 0x0000001615097220 */ /* 0x000fe20000400000 */
[-C--:B--2---:R-:W-:Y:S01]  /*0720*/  FMUL R10, R23, R24.reuse ;  /* 0x00000018170a7220 */ /* 0x084fe20000400000 */
[----:B------:R-:W-:Y:S01]  /*0730*/  FMUL R11, R21, R24 ;  /* 0x00000018150b7220 */ /* 0x000fe20000400000 */
[----:B------:R-:W-:Y:S02]  /*0740*/  HFMA2 R21, -RZ, RZ, 0, 0 ;  /* 0x00000000ff157431 */ /* 0x000fe400000001ff */
[-C--:B------:R-:W-:Y:S01]  /*0750*/  FFMA R7, R14, R27.reuse, R7 ;  /* 0x0000001b0e077223 */ /* 0x080fe20000000007 */
[----:B------:R-:W-:Y:S01]  /*0760*/  FFMA R9, R12, R27, R9 ;  /* 0x0000001b0c097223 */ /* 0x000fe20000000009 */
[-C--:B------:R-:W-:Y:S01]  /*0770*/  FFMA R10, R14, R29.reuse, R10 ;  /* 0x0000001d0e0a7223 */ /* 0x080fe2000000000a */
[----:B------:R-:W-:Y:S01]  /*0780*/  FFMA R11, R12, R29, R11 ;  /* 0x0000001d0c0b7223 */ /* 0x000fe2000000000b */
[----:B------:R-:W-:Y:S06]  /*0790*/  BRA `(.L_x_2) ;  /* 0x0000000400b47947 */ /* 0x000fec0003800000 */
.L_x_3:
[----:B------:R-:W0:Y:S01]  /*07a0*/  LDC.64 R2, c[0x0][0x388] ;  /* 0x0000e200ff027b82 */ /* 0x000e220000000a00 */
[----:B------:R-:W-:Y:S02]  /*07b0*/  IADD3 R7, PT, PT, R17, -0x1, RZ ;  /* 0xffffffff11077810 */ /* 0x000fe40007ffe0ff */
[C---:B-1----:R-:W-:Y:S02]  /*07c0*/  R2UR UR8, R30.reuse ;  /* 0x000000001e0872ca */ /* 0x042fe400000e0000 */
[C---:B------:R-:W-:Y:S02]  /*07d0*/  R2UR UR9, R31.reuse ;  /* 0x000000001f0972ca */ /* 0x040fe400000e0000 */
[----:B------:R-:W-:Y:S02]  /*07e0*/  R2UR UR10, R30 ;  /* 0x000000001e0a72ca */ /* 0x000fe400000e0000 */
[----:B------:R-:W-:Y:S02]  /*07f0*/  R2UR UR11, R31 ;  /* 0x000000001f0b72ca */ /* 0x000fe400000e0000 */
[----:B------:R-:W-:-:S02]  /*0800*/  SHF.L.U32 R9, R7, 0x2, RZ ;  /* 0x0000000207097819 */ /* 0x000fc400000006ff */
[C---:B------:R-:W-:Y:S02]  /*0810*/  R2UR UR4, R30.reuse ;  /* 0x000000001e0472ca */ /* 0x040fe400000e0000 */
[C---:B------:R-:W-:Y:S02]  /*0820*/  R2UR UR5, R31.reuse ;  /* 0x000000001f0572ca */ /* 0x040fe400000e0000 */
[----:B------:R-:W-:Y:S02]  /*0830*/  R2UR UR6, R30 ;  /* 0x000000001e0672ca */ /* 0x000fe400000e0000 */
[----:B------:R-:W-:Y:S01]  /*0840*/  R2UR UR7, R31 ;  /* 0x000000001f0772ca */ /* 0x000fe200000e0000 */
[----:B0-----:R-:W-:-:S05]  /*0850*/  IMAD.WIDE.U32 R2, R9, 0x4, R2 ;  /* 0x0000000409027825 */ /* 0x001fca00078e0002 */
[----:B------:R-:W2:Y:S04]  /*0860*/  LDG.E R4, desc[UR8][R2.64+0x4] ;  /* 0x0000040802047981 */ /* 0x000ea8000c1e1900 */
[----:B------:R-:W2:Y:S04]  /*0870*/  LDG.E R11, desc[UR10][R2.64+0x8] ;  /* 0x0000080a020b7981 */ /* 0x000ea8000c1e1900 */
[----:B------:R-:W3:Y:S04]  /*0880*/  LDG.E R8, desc[UR4][R2.64] ;  /* 0x0000000402087981 */ /* 0x000ee8000c1e1900 */
[----:B------:R-:W3:Y:S01]  /*0890*/  LDG.E R5, desc[UR6][R2.64+0xc] ;  /* 0x00000c0602057981 */ /* 0x000ee2000c1e1900 */
[----:B------:R-:W-:Y:S01]  /*08a0*/  BSSY.RECONVERGENT B2, `(.L_x_7) ;  /* 0x0000017000027945 */ /* 0x000fe20003800200 */
[----:B--2---:R-:W-:-:S04]  /*08b0*/  FMUL R13, R4, R11 ;  /* 0x0000000b040d7220 */ /* 0x004fc80000400000 */
[----:B---3--:R-:W-:-:S05]  /*08c0*/  FFMA R0, R8, R5, -R13 ;  /* 0x0000000508007223 */ /* 0x008fca000000080d */
[----:B------:R-:W-:-:S13]  /*08d0*/  FSETP.NEU.AND P0, PT, R0, RZ, PT ;  /* 0x000000ff0000720b */ /* 0x000fda0003f0d000 */
[----:B------:R-:W-:Y:S05]  /*08e0*/  @!P0 BRA `(.L_x_8) ;  /* 0x0000000000488947 */ /* 0x000fea0003800000 */
[----:B------:R-:W-:Y:S01]  /*08f0*/  VIADD R2, R0, 0x1800000 ;  /* 0x0180000000027836 */ /* 0x000fe20000000000 */
[----:B------:R-:W-:Y:S04]  /*0900*/  BSSY.RECONVERGENT B3, `(.L_x_9) ;  /* 0x000000c000037945 */ /* 0x000fe80003800200 */
[----:B------:R-:W-:-:S04]  /*0910*/  LOP3.LUT R2, R2, 0x7f800000, RZ, 0xc0, !PT ;  /* 0x7f80000002027812 */ /* 0x000fc800078ec0ff */
[----:B------:R-:W-:-:S13]  /*0920*/  ISETP.GT.U32.AND P0, PT, R2, 0x1ffffff, PT ;  /* 0x01ffffff0200780c */ /* 0x000fda0003f04070 */
[----:B------:R-:W-:Y:S05]  /*0930*/  @P0 BRA `(.L_x_10) ;  /* 0x0000000000100947 */ /* 0x000fea0003800000 */
[----:B------:R-:W-:-:S07]  /*0940*/  MOV R14, 0x960 ;  /* 0x00000960000e7802 */ /* 0x000fce0000000f00 */
[----:B------:R-:W-:Y:S05]  /*0950*/  CALL.REL.NOINC `($__internal_0_$__cuda_sm20_rcp_rn_f32_slowpath) ;  /* 0x0000002800e47944 */ /* 0x000fea0003c00000 */
[----:B------:R-:W-:Y:S01]  /*0960*/  MOV R3, R2 ;  /* 0x0000000200037202 */ /* 0x000fe20000000f00 */
[----:B------:R-:W-:Y:S06]  /*0970*/  BRA `(.L_x_11) ;  /* 0x0000000000107947 */ /* 0x000fec0003800000 */
.L_x_10:
[----:B------:R-:W0:Y:S02]  /*0980*/  MUFU.RCP R3, R0 ;  /* 0x0000000000037308 */ /* 0x000e240000001000 */
[----:B0-----:R-:W-:-:S04]  /*0990*/  FFMA R2, R0, R3, -1 ;  /* 0xbf80000000027423 */ /* 0x001fc80000000003 */
[----:B------:R-:W-:-:S04]  /*09a0*/  FADD.FTZ R2, -R2, -RZ ;  /* 0x800000ff02027221 */ /* 0x000fc80000010100 */
[----:B------:R-:W-:-:S07]  /*09b0*/  FFMA R3, R3, R2, R3 ;  /* 0x0000000203037223 */ /* 0x000fce0000000003 */
.L_x_11:
[----:B------:R-:W-:Y:S05]  /*09c0*/  BSYNC.RECONVERGENT B3 ;  /* 0x0000000000037941 */ /* 0x000fea0003800200 */
.L_x_9:
[-C--:B------:R-:W-:Y:S01]  /*09d0*/  FMUL R0, R5, R3.reuse ;  /* 0x0000000305007220 */ /* 0x080fe20000400000 */
[-C--:B------:R-:W-:Y:S01]  /*09e0*/  FMUL R2, R4, -R3.reuse ;  /* 0x8000000304027220 */ /* 0x080fe20000400000 */
[-C--:B------:R-:W-:Y:S01]  /*09f0*/  FMUL R6, R11, -R3.reuse ;  /* 0x800000030b067220 */ /* 0x080fe20000400000 */
[----:B------:R-:W-:-:S07]  /*0a00*/  FMUL R8, R8, R3 ;  /* 0x0000000308087220 */ /* 0x000fce0000400000 */
.L_x_8:
[----:B------:R-:W-:Y:S05]  /*0a10*/  BSYNC.RECONVERGENT B2 ;  /* 0x0000000000027941 */ /* 0x000fea0003800200 */
.L_x_7:
        /* <DEDUP_REMOVED lines=11> */
[C---:B------:R-:W-:Y:S01]  /*0ad0*/  R2UR UR14, R30.reuse ;  /* 0x000000001e0e72ca */ /* 0x040fe200000e0000 */
[----:B------:R-:W3:Y:S01]  /*0ae0*/  LDG.E R21, desc[UR10][R18.64+0xc] ;  /* 0x00000c0a12157981 */ /* 0x000ee2000c1e1900 */
[C---:B------:R-:W-:Y:S02]  /*0af0*/  R2UR UR15, R31.reuse ;  /* 0x000000001f0f72ca */ /* 0x040fe400000e0000 */
[C---:B------:R-:W-:Y:S02]  /*0b00*/  R2UR UR12, R30.reuse ;  /* 0x000000001e0c72ca */ /* 0x040fe400000e0000 */
[----:B------:R-:W-:Y:S01]  /*0b10*/  R2UR UR13, R31 ;  /* 0x000000001f0d72ca */ /* 0x000fe200000e0000 */
[----:B0-----:R-:W-:Y:S01]  /*0b20*/  IMAD.WIDE.U32 R4, R9, 0x4, R4 ;  /* 0x0000000409047825 */ /* 0x001fe200078e0004 */
[----:B------:R-:W-:Y:S01]  /*0b30*/  R2UR UR16, R30 ;  /* 0x000000001e1072ca */ /* 0x000fe200000e0000 */
[----:B------:R-:W4:Y:S01]  /*0b40*/  LDG.E R15, desc[UR8][R18.64+0x4] ;  /* 0x00000408120f7981 */ /* 0x000f22000c1e1900 */
[----:B------:R-:W-:-:S02]  /*0b50*/  R2UR UR17, R31 ;  /* 0x000000001f1172ca */ /* 0x000fc400000e0000 */
[----:B------:R-:W-:Y:S01]  /*0b60*/  R2UR UR18, R30 ;  /* 0x000000001e1272ca */ /* 0x000fe200000e0000 */
[----:B------:R-:W5:Y:S01]  /*0b70*/  LDG.E R3, desc[UR4][R18.64] ;  /* 0x0000000412037981 */ /* 0x000f62000c1e1900 */
[----:B------:R-:W-:Y:S01]  /*0b80*/  R2UR UR19, R31 ;  /* 0x000000001f1372ca */ /* 0x000fe200000e0000 */
[----:B-1----:R-:W-:Y:S02]  /*0b90*/  IMAD.WIDE.U32 R10, R9, 0x4, R10 ;  /* 0x00000004090a7825 */ /* 0x002fe400078e000a */
[----:B------:R-:W5:Y:S01]  /*0ba0*/  LDG.E R9, desc[UR6][R18.64+0x8] ;  /* 0x0000080612097981 */ /* 0x000f62000c1e1900 */
[----:B------:R-:W-:-:S03]  /*0bb0*/  SHF.L.U32 R7, R7, 0x1, RZ ;  /* 0x0000000107077819 */ /* 0x000fc600000006ff */
[----:B------:R-:W5:Y:S02]  /*0bc0*/  LDG.E R22, desc[UR14][R4.64+0x8] ;  /* 0x0000080e04167981 */ /* 0x000f64000c1e1900 */
[----:B--2---:R-:W-:Y:S02]  /*0bd0*/  IMAD.WIDE.U32 R12, R7, 0x4, R12 ;  /* 0x00000004070c7825 */ /* 0x004fe400078e000c */
[----:B------:R-:W2:Y:S04]  /*0be0*/  LDG.E R20, desc[UR12][R4.64] ;  /* 0x0000000c04147981 */ /* 0x000ea8000c1e1900 */
[----:B------:R-:W2:Y:S04]  /*0bf0*/  LDG.E R24, desc[UR10][R4.64+0xc] ;  /* 0x00000c0a04187981 */ /* 0x000ea8000c1e1900 */
[----:B------:R-:W2:Y:S04]  /*0c00*/  LDG.E R26, desc[UR16][R10.64+0x8] ;  /* 0x000008100a1a7981 */ /* 0x000ea8000c1e1900 */
[----:B------:R-:W2:Y:S04]  /*0c10*/  LDG.E R28, desc[UR14][R10.64+0xc] ;  /* 0x00000c0e0a1c7981 */ /* 0x000ea8000c1e1900 */
[----:B------:R-:W2:Y:S04]  /*0c20*/  LDG.E R32, desc[UR18][R12.64+0x4] ;  /* 0x000004120c207981 */ /* 0x000ea8000c1e1900 */
[----:B------:R0:W2:Y:S04]  /*0c30*/  LDG.E R23, desc[UR6][R4.64+0x4] ;  /* 0x0000040604177981 */ /* 0x0000a8000c1e1900 */
[----:B------:R-:W2:Y:S04]  /*0c40*/  LDG.E R27, desc[UR8][R10.64+0x4] ;  /* 0x000004080a1b7981 */ /* 0x000ea8000c1e1900 */
[----:B------:R-:W2:Y:S04]  /*0c50*/  LDG.E R25, desc[UR4][R10.64] ;  /* 0x000000040a197981 */ /* 0x000ea8000c1e1900 */
[----:B------:R2:W2:Y:S01]  /*0c60*/  LDG.E R29, desc[UR10][R12.64] ;  /* 0x0000000a0c1d7981 */ /* 0x0004a2000c1e1900 */
[-C--:B---3--:R-:W-:Y:S01]  /*0c70*/  FMUL R7, R2, R21.reuse ;  /* 0x0000001502077220 */ /* 0x088fe20000400000 */
[----:B------:R-:W-:-:S03]  /*0c80*/  FMUL R21, R8, R21 ;  /* 0x0000001508157220 */ /* 0x000fc60000400000 */
[-C--:B----4-:R-:W-:Y:S01]  /*0c90*/  FFMA R7, R0, R15.reuse, R7 ;  /* 0x0000000f00077223 */ /* 0x090fe20000000007 */
[----:B------:R-:W-:Y:S01]  /*0ca0*/  FFMA R21, R6, R15, R21 ;  /* 0x0000000f06157223 */ /* 0x000fe20000000015 */
[-C--:B-----5:R-:W-:Y:S01]  /*0cb0*/  FMUL R14, R2, R9.reuse ;  /* 0x00000009020e7220 */ /* 0x0a0fe20000400000 */
[----:B------:R-:W-:-:S03]  /*0cc0*/  FMUL R9, R8, R9 ;  /* 0x0000000908097220 */ /* 0x000fc60000400000 */
[-C--:B------:R-:W-:Y:S01]  /*0cd0*/  FFMA R14, R0, R3.reuse, R14 ;  /* 0x00000003000e7223 */ /* 0x080fe2000000000e */
[-C--:B0-----:R-:W-:Y:S01]  /*0ce0*/  FMUL R5, R7, R22.reuse ;  /* 0x0000001607057220 */ /* 0x081fe20000400000 */
[----:B------:R-:W-:Y:S01]  /*0cf0*/  FFMA R3, R6, R3, R9 ;  /* 0x0000000306037223 */ /* 0x000fe20000000009 */
[----:B------:R-:W-:Y:S02]  /*0d00*/  FMUL R22, R21, R22 ;  /* 0x0000001615167220 */ /* 0x000fe40000400000 */
[C---:B--2---:R-:W-:Y:S01]  /*0d10*/  FFMA R12, R14.reuse, R20, R5 ;  /* 0x000000140e0c7223 */ /* 0x044fe20000000005 */
[-C--:B------:R-:W-:Y:S01]  /*0d20*/  FMUL R5, R7, R24.reuse ;  /* 0x0000001807057220 */ /* 0x080fe20000400000 */
[----:B------:R-:W-:Y:S01]  /*0d30*/  FMUL R24, R21, R24 ;  /* 0x0000001815187220 */ /* 0x000fe20000400000 */
[----:B------:R-:W-:Y:S01]  /*0d40*/  FFMA R22, R3, R20, R22 ;  /* 0x0000001403167223 */ /* 0x000fe20000000016 */
[-C--:B------:R-:W-:Y:S01]  /*0d50*/  FMUL R4, R7, R26.reuse ;  /* 0x0000001a07047220 */ /* 0x080fe20000400000 */
[----:B------:R-:W-:Y:S01]  /*0d60*/  FMUL R26, R21, R26 ;  /* 0x0000001a151a7220 */ /* 0x000fe20000400000 */
[-C--:B------:R-:W-:Y:S01]  /*0d70*/  FMUL R9, R7, R28.reuse ;  /* 0x0000001c07097220 */ /* 0x080fe20000400000 */
[----:B------:R-:W-:Y:S01]  /*0d80*/  FMUL R28, R21, R28 ;  /* 0x0000001c151c7220 */ /* 0x000fe20000400000 */
[-C--:B------:R-:W-:Y:S01]  /*0d90*/  FMUL R10, R7, R32.reuse ;  /* 0x00000020070a7220 */ /* 0x080fe20000400000 */
[----:B------:R-:W-:Y:S01]  /*0da0*/  FMUL R32, R21, R32 ;  /* 0x0000002015207220 */ /* 0x000fe20000400000 */
[-C--:B------:R-:W-:Y:S01]  /*0db0*/  FFMA R15, R14, R23.reuse, R5 ;  /* 0x000000170e0f7223 */ /* 0x080fe20000000005 */
[C---:B------:R-:W-:Y:S01]  /*0dc0*/  FFMA R24, R3.reuse, R23, R24 ;  /* 0x0000001703187223 */ /* 0x040fe20000000018 */
[----:B------:R-:W-:Y:S01]  /*0dd0*/  FADD R13, -R22, -RZ ;  /* 0x800000ff160d7221 */ /* 0x000fe20000000100 */
[-C--:B------:R-:W-:Y:S01]  /*0de0*/  FFMA R7, R14, R27.reuse, R9 ;  /* 0x0000001b0e077223 */ /* 0x080fe20000000009 */
[----:B------:R-:W-:Y:S01]  /*0df0*/  FFMA R9, R3, R27, R28 ;  /* 0x0000001b03097223 */ /* 0x000fe2000000001c */
[----:B------:R-:W-:Y:S01]  /*0e00*/  FADD R21, -R15, -RZ ;  /* 0x800000ff0f157221 */ /* 0x000fe20000000100 */
[----:B------:R-:W-:Y:S01]  /*0e10*/  FADD R33, -R24, -RZ ;  /* 0x800000ff18217221 */ /* 0x000fe20000000100 */
[CC--:B------:R-:W-:Y:S01]  /*0e20*/  FFMA R5, R3.reuse, R25.reuse, R26 ;  /* 0x0000001903057223 */ /* 0x0c0fe2000000001a */
[C---:B------:R-:W-:Y:S01]  /*0e30*/  FFMA R4, R14.reuse, R25, R4 ;  /* 0x000000190e047223 */ /* 0x040fe20000000004 */
[-C--:B------:R-:W-:Y:S01]  /*0e40*/  FFMA R11, R3, R29.reuse, R32 ;  /* 0x0000001d030b7223 */ /* 0x080fe20000000020 */
[----:B------:R-:W-:Y:S01]  /*0e50*/  FFMA R10, R14, R29, R10 ;  /* 0x0000001d0e0a7223 */ /* 0x000fe2000000000a */
[----:B------:R-:W-:-:S07]  /*0e60*/  FADD R3, -R12, -RZ ;  /* 0x800000ff0c037221 */ /* 0x000fce0000000100 */
.L_x_2:
[----:B------:R-:W-:Y:S05]  /*0e70*/  BSYNC.RECONVERGENT B1 ;  /* 0x0000000000017941 */ /* 0x000fea0003800200 */
.L_x_1:
[----:B------:R-:W0:Y:S01]  /*0e80*/  LDC R27, c[0x0][0x3ac] ;  /* 0x0000eb00ff1b7b82 */ /* 0x000e220000000800 */
[----:B------:R-:W-:Y:S01]  /*0e90*/  VIADD R12, R17, 0x1 ;  /* 0x00000001110c7836 */ /* 0x000fe20000000000 */
[----:B------:R-:W-:Y:S01]  /*0ea0*/  BSSY.RECONVERGENT B1, `(.L_x_12) ;  /* 0x00000d3000017945 */ /* 0x000fe20003800200 */
[----:B------:R-:W-:Y:S01]  /*0eb0*/  HFMA2 R20, -RZ, RZ, 0, 0 ;  /* 0x00000000ff147431 */ /* 0x000fe200000001ff */
[----:B------:R-:W-:Y:S02]  /*0ec0*/  CS2R R34, SRZ ;  /* 0x0000000000227805 */ /* 0x000fe4000001ff00 */
[----:B------:R-:W-:Y:S02]  /*0ed0*/  CS2R R36, SRZ ;  /* 0x0000000000247805 */ /* 0x000fe4000001ff00 */
[----:B------:R-:W-:Y:S02]  /*0ee0*/  SHF.L.U32 R15, R12, 0x1, RZ ;  /* 0x000000010c0f7819 */ /* 0x000fe400000006ff */
[----:B------:R-:W-:Y:S01]  /*0ef0*/  CS2R R38, SRZ ;  /* 0x0000000000267805 */ /* 0x000fe2000001ff00 */
[----:B------:R-:W2:Y:S01]  /*0f00*/  LDC.64 R24, c[0x0][0x398] ;  /* 0x0000e600ff187b82 */ /* 0x000ea20000000a00 */
[----:B------:R-:W-:-:S07]  /*0f10*/  IMAD.MOV.U32 R32, RZ, RZ, RZ ;  /* 0x000000ffff207224 */ /* 0x000fce00078e00ff */
[----:B------:R-:W3:Y:S01]  /*0f20*/  LDC.64 R22, c[0x0][0x390] ;  /* 0x0000e400ff167b82 */ /* 0x000ee20000000a00 */
[----:B0-----:R-:W-:Y:S01]  /*0f30*/  ISETP.GE.AND P0, PT, R12, R27, PT ;  /* 0x0000001b0c00720c */ /* 0x001fe20003f06270 */
[----:B--2---:R-:W-:Y:S01]  /*0f40*/  IMAD.WIDE R24, R15, 0x4, R24 ;  /* 0x000000040f187825 */ /* 0x004fe200078e0218 */
[----:B------:R-:W-:-:S03]  /*0f50*/  CS2R R14, SRZ ;  /* 0x00000000000e7805 */ /* 0x000fc6000001ff00 */
[----:B---3--:R-:W-:-:S08]  /*0f60*/  IMAD.WIDE R22, R16, 0x4, R22 ;  /* 0x0000000410167825 */ /* 0x008fd000078e0216 */
[----:B------:R-:W-:Y:S05]  /*0f70*/  @P0 BRA `(.L_x_13) ;  /* 0x0000000c00140947 */ /* 0x000fea0003800000 */
[----:B------:R-:W-:-:S04]  /*0f80*/  IADD3 R14, PT, PT, R17, 0x2, RZ ;  /* 0x00000002110e7810 */ /* 0x000fc80007ffe0ff */
[----:B------:R-:W-:-:S13]  /*0f90*/  ISETP.GE.AND P0, PT, R14, R27, PT ;  /* 0x0000001b0e00720c */ /* 0x000fda0003f06270 */
[----:B------:R-:W-:Y:S05]  /*0fa0*/  @!P0 BRA `(.L_x_14) ;  /* 0x0000000400688947 */ /* 0x000fea0003800000 */
[----:B------:R-:W0:Y:S01]  /*0fb0*/  LDC.64 R14, c[0x0][0x388] ;  /* 0x0000e200ff0e7b82 */ /* 0x000e220000000a00 */
[C---:B-1----:R-:W-:Y:S02]  /*0fc0*/  R2UR UR8, R30.reuse ;  /* 0x000000001e0872ca */ /* 0x042fe400000e0000 */
[C---:B------:R-:W-:Y:S02]  /*0fd0*/  R2UR UR9, R31.reuse ;  /* 0x000000001f0972ca */ /* 0x040fe400000e0000 */
[----:B------:R-:W-:Y:S02]  /*0fe0*/  R2UR UR10, R30 ;  /* 0x000000001e0a72ca */ /* 0x000fe400000e0000 */
[----:B------:R-:W-:Y:S02]  /*0ff0*/  R2UR UR11, R31 ;  /* 0x000000001f0b72ca */ /* 0x000fe400000e0000 */
[----:B------:R-:W-:Y:S02]  /*1000*/  SHF.L.U32 R27, R12, 0x2, RZ ;  /* 0x000000020c1b7819 */ /* 0x000fe400000006ff */
[----:B------:R-:W-:-:S02]  /*1010*/  R2UR UR4, R30 ;  /* 0x000000001e0472ca */ /* 0x000fc400000e0000 */
[C---:B------:R-:W-:Y:S02]  /*1020*/  R2UR UR5, R31.reuse ;  /* 0x000000001f0572ca */ /* 0x040fe400000e0000 */
[----:B------:R-:W-:Y:S02]  /*1030*/  R2UR UR6, R30 ;  /* 0x000000001e0672ca */ /* 0x000fe400000e0000 */
[----:B------:R-:W-:Y:S01]  /*1040*/  R2UR UR7, R31 ;  /* 0x000000001f0772ca */ /* 0x000fe200000e0000 */
[----:B0-----:R-:W-:-:S05]  /*1050*/  IMAD.WIDE R14, R27, 0x4, R14 ;  /* 0x000000041b0e7825 */ /* 0x001fca00078e020e */
        /* <DEDUP_REMOVED lines=14> */
[----:B------:R-:W-:Y:S02]  /*1140*/  MOV R0, R37 ;  /* 0x0000002500007202 */ /* 0x000fe40000000f00 */
[----:B------:R-:W-:-:S07]  /*1150*/  MOV R14, 0x1170 ;  /* 0x00001170000e7802 */ /* 0x000fce0000000f00 */
[----:B------:R-:W-:Y:S05]  /*1160*/  CALL.REL.NOINC `($__internal_0_$__cuda_sm20_rcp_rn_f32_slowpath) ;  /* 0x0000002000e07944 */ /* 0x000fea0003c00000 */
[----:B------:R-:W-:Y:S01]  /*1170*/  MOV R8, R2 ;  /* 0x0000000200087202 */ /* 0x000fe20000000f00 */
[----:B------:R-:W-:Y:S06]  /*1180*/  BRA `(.L_x_19) ;  /* 0x0000000000107947 */ /* 0x000fec0003800000 */
.L_x_18:
[----:B------:R-:W0:Y:S02]  /*1190*/  MUFU.RCP R8, R37 ;  /* 0x0000002500087308 */ /* 0x000e240000001000 */
[----:B0-----:R-:W-:-:S04]  /*11a0*/  FFMA R0, R37, R8, -1 ;  /* 0xbf80000025007423 */ /* 0x001fc80000000008 */
[----:B------:R-:W-:-:S04]  /*11b0*/  FADD.FTZ R15, -R0, -RZ ;  /* 0x800000ff000f7221 */ /* 0x000fc80000010100 */
[----:B------:R-:W-:-:S07]  /*11c0*/  FFMA R8, R8, R15, R8 ;  /* 0x0000000f08087223 */ /* 0x000fce0000000008 */
.L_x_19:
[----:B------:R-:W-:Y:S05]  /*11d0*/  BSYNC.RECONVERGENT B3 ;  /* 0x0000000000037941 */ /* 0x000fea0003800200 */
.L_x_17:
[-C--:B------:R-:W-:Y:S01]  /*11e0*/  FMUL R0, R29, R8.reuse ;  /* 0x000000081d007220 */ /* 0x080fe20000400000 */
[-C--:B------:R-:W-:Y:S01]  /*11f0*/  FMUL R2, R20, -R8.reuse ;  /* 0x8000000814027220 */ /* 0x080fe20000400000 */
[-C--:B------:R-:W-:Y:S01]  /*1200*/  FMUL R6, R41, -R8.reuse ;  /* 0x8000000829067220 */ /* 0x080fe20000400000 */
[----:B------:R-:W-:-:S07]  /*1210*/  FMUL R8, R12, R8 ;  /* 0x000000080c087220 */ /* 0x000fce0000400000 */
.L_x_16:
[----:B------:R-:W-:Y:S05]  /*1220*/  BSYNC.RECONVERGENT B2 ;  /* 0x0000000000027941 */ /* 0x000fea0003800200 */
.L_x_15:
[----:B------:R-:W0:Y:S01]  /*1230*/  LDC.64 R14, c[0x0][0x380] ;  /* 0x0000e000ff0e7b82 */ /* 0x000e220000000a00 */
[C---:B------:R-:W-:Y:S02]  /*1240*/  R2UR UR10, R30.reuse ;  /* 0x000000001e0a72ca */ /* 0x040fe400000e0000 */
[C---:B------:R-:W-:Y:S02]  /*1250*/  R2UR UR11, R31.reuse ;  /* 0x000000001f0b72ca */ /* 0x040fe400000e0000 */
[C---:B------:R-:W-:Y:S02]  /*1260*/  R2UR UR6, R30.reuse ;  /* 0x000000001e0672ca */ /* 0x040fe400000e0000 */
[C---:B------:R-:W-:Y:S02]  /*1270*/  R2UR UR7, R31.reuse ;  /* 0x000000001f0772ca */ /* 0x040fe400000e0000 */
[----:B------:R-:W-:Y:S02]  /*1280*/  R2UR UR8, R30 ;  /* 0x000000001e0872ca */ /* 0x000fe400000e0000 */
[----:B------:R-:W-:-:S02]  /*1290*/  R2UR UR9, R31 ;  /* 0x000000001f0972ca */ /* 0x000fc400000e0000 */
[C---:B------:R-:W-:Y:S02]  /*12a0*/  R2UR UR4, R30.reuse ;  /* 0x000000001e0472ca */ /* 0x040fe400000e0000 */
[C---:B------:R-:W-:Y:S01]  /*12b0*/  R2UR UR5, R31.reuse ;  /* 0x000000001f0572ca */ /* 0x040fe200000e0000 */
[----:B------:R-:W2:Y:S01]  /*12c0*/  LDG.E R39, desc[UR10][R22.64+0xc] ;  /* 0x00000c0a16277981 */ /* 0x000ea2000c1e1900 */
[C---:B------:R-:W-:Y:S02]  /*12d0*/  R2UR UR14, R30.reuse ;  /* 0x000000001e0e72ca */ /* 0x040fe400000e0000 */
[C---:B------:R-:W-:Y:S01]  /*12e0*/  R2UR UR15, R31.reuse ;  /* 0x000000001f0f72ca */ /* 0x040fe200000e0000 */
[----:B------:R-:W3:Y:S01]  /*12f0*/  LDG.E R29, desc[UR6][R22.64+0x8] ;  /* 0x00000806161d7981 */ /* 0x000ee2000c1e1900 */
[C---:B------:R-:W-:Y:S02]  /*1300*/  R2UR UR12, R30.reuse ;  /* 0x000000001e0c72ca */ /* 0x040fe400000e0000 */
[----:B------:R-:W-:Y:S01]  /*1310*/  R2UR UR13, R31 ;  /* 0x000000001f0d72ca */ /* 0x000fe200000e0000 */
[----:B0-----:R-:W-:Y:S01]  /*1320*/  IMAD.WIDE R14, R27, 0x4, R14 ;  /* 0x000000041b0e7825 */ /* 0x001fe200078e020e */
[----:B------:R-:W-:Y:S01]  /*1330*/  R2UR UR16, R30 ;  /* 0x000000001e1072ca */ /* 0x000fe200000e0000 */
[----:B------:R-:W4:Y:S01]  /*1340*/  LDG.E R37, desc[UR8][R22.64+0x4] ;  /* 0x0000040816257981 */ /* 0x000f22000c1e1900 */
[----:B------:R-:W-:-:S03]  /*1350*/  R2UR UR17, R31 ;  /* 0x000000001f1172ca */ /* 0x000fc600000e0000 */
[----:B------:R-:W5:Y:S04]  /*1360*/  LDG.E R27, desc[UR4][R22.64] ;  /* 0x00000004161b7981 */ /* 0x000f68000c1e1900 */
[----:B------:R-:W5:Y:S04]  /*1370*/  LDG.E R20, desc[UR14][R14.64+0x8] ;  /* 0x0000080e0e147981 */ /* 0x000f68000c1e1900 */
[----:B------:R-:W5:Y:S04]  /*1380*/  LDG.E R41, desc[UR12][R14.64] ;  /* 0x0000000c0e297981 */ /* 0x000f68000c1e1900 */
[----:B------:R-:W5:Y:S04]  /*1390*/  LDG.E R26, desc[UR10][R14.64+0xc] ;  /* 0x00000c0a0e1a7981 */ /* 0x000f68000c1e1900 */
[----:B------:R-:W5:Y:S04]  /*13a0*/  LDG.E R28, desc[UR16][R24.64+0x4] ;  /* 0x00000410181c7981 */ /* 0x000f68000c1e1900 */
[----:B------:R0:W5:Y:S04]  /*13b0*/  LDG.E R43, desc[UR6][R14.64+0x4] ;  /* 0x000004060e2b7981 */ /* 0x000168000c1e1900 */
[----:B------:R-:W5:Y:S01]  /*13c0*/  LDG.E R45, desc[UR4][R24.64] ;  /* 0x00000004182d7981 */ /* 0x000f62000c1e1900 */
[C---:B--2---:R-:W-:Y:S01]  /*13d0*/  FMUL R12, R39.reuse, R2 ;  /* 0x00000002270c7220 */ /* 0x044fe20000400000 */
[-C--:B------:R-:W-:Y:S01]  /*13e0*/  FMUL R39, R39, R8.reuse ;  /* 0x0000000827277220 */ /* 0x080fe20000400000 */
[C---:B---3--:R-:W-:Y:S01]  /*13f0*/  FMUL R8, R29.reuse, R8 ;  /* 0x000000081d087220 */ /* 0x048fe20000400000 */
[----:B------:R-:W-:-:S02]  /*1400*/  FMUL R2, R29, R2 ;  /* 0x000000021d027220 */ /* 0x000fc40000400000 */
[C---:B----4-:R-:W-:Y:S01]  /*1410*/  FFMA R39, R37.reuse, R6, R39 ;  /* 0x0000000625277223 */ /* 0x050fe20000000027 */
[----:B------:R-:W-:Y:S01]  /*1420*/  FFMA R12, R37, R0, R12 ;  /* 0x00000000250c7223 */ /* 0x000fe2000000000c */
[C---:B-----5:R-:W-:Y:S01]  /*1430*/  FFMA R8, R27.reuse, R6, R8 ;  /* 0x000000061b087223 */ /* 0x060fe20000000008 */
[----:B------:R-:W-:Y:S01]  /*1440*/  FFMA R2, R27, R0, R2 ;  /* 0x000000001b027223 */ /* 0x000fe20000000002 */
[-C--:B0-----:R-:W-:Y:S01]  /*1450*/  FMUL R15, R39, R20.reuse ;  /* 0x00000014270f7220 */ /* 0x081fe20000400000 */
[----:B------:R-:W-:-:S03]  /*1460*/  FMUL R27, R12, R20 ;  /* 0x000000140c1b7220 */ /* 0x000fc60000400000 */
[-C--:B------:R-:W-:Y:S01]  /*1470*/  FFMA R20, R8, R41.reuse, R15 ;  /* 0x0000002908147223 */ /* 0x080fe2000000000f */
[----:B------:R-:W-:Y:S01]  /*1480*/  FFMA R34, R2, R41, R27 ;  /* 0x0000002902227223 */ /* 0x000fe2000000001b */
[CC--:B------:R-:W-:Y:S01]  /*1490*/  FMUL R15, R12.reuse, R26.reuse ;  /* 0x0000001a0c0f7220 */ /* 0x0c0fe20000400000 */
[C---:B------:R-:W-:Y:S01]  /*14a0*/  FMUL R27, R39.reuse, R26 ;  /* 0x0000001a271b7220 */ /* 0x040fe20000400000 */
[-C--:B------:R-:W-:Y:S01]  /*14b0*/  FMUL R12, R12, R28.reuse ;  /* 0x0000001c0c0c7220 */ /* 0x080fe20000400000 */
[----:B------:R-:W-:Y:S01]  /*14c0*/  FMUL R28, R39, R28 ;  /* 0x0000001c271c7220 */ /* 0x000fe20000400000 */
[----:B------:R-:W-:Y:S01]  /*14d0*/  HFMA2 R37, -RZ, RZ, 0, 0 ;  /* 0x00000000ff257431 */ /* 0x000fe200000001ff */
[----:B------:R-:W-:Y:S01]  /*14e0*/  MOV R39, RZ ;  /* 0x000000ff00277202 */ /* 0x000fe20000000f00 */
[-C--:B------:R-:W-:Y:S01]  /*14f0*/  FFMA R32, R2, R43.reuse, R15 ;  /* 0x0000002b02207223 */ /* 0x080fe2000000000f */
[----:B------:R-:W-:Y:S01]  /*1500*/  FFMA R14, R8, R43, R27 ;  /* 0x0000002b080e7223 */ /* 0x000fe2000000001b */
[----:B------:R-:W-:-:S02]  /*1510*/  IMAD.MOV.U32 R15, RZ, RZ, RZ ;  /* 0x000000ffff0f7224 */ /* 0x000fc400078e00ff */
[-C--:B------:R-:W-:Y:S01]  /*1520*/  FFMA R38, R2, R45.reuse, R12 ;  /* 0x0000002d02267223 */ /* 0x080fe2000000000c */
[----:B------:R-:W-:Y:S01]  /*1530*/  FFMA R36, R8, R45, R28 ;  /* 0x0000002d08247223 */ /* 0x000fe2000000001c */
[----:B------:R-:W-:Y:S06]  /*1540*/  BRA `(.L_x_13) ;  /* 0x0000000400a07947 */ /* 0x000fec0003800000 */
.L_x_14:
[----:B------:R-:W0:Y:S01]  /*1550*/  LDC.64 R14, c[0x0][0x388] ;  /* 0x0000e200ff0e7b82 */ /* 0x000e220000000a00 */
[----:B-1----:R-:W-:Y:S01]  /*1560*/  R2UR UR8, R30 ;  /* 0x000000001e0872ca */ /* 0x002fe200000e0000 */
[----:B------:R-:W-:Y:S01]  /*1570*/  IMAD.SHL.U32 R41, R12, 0x4, RZ ;  /* 0x000000040c297824 */ /* 0x000fe200078e00ff */
[C---:B------:R-:W-:Y:S02]  /*1580*/  R2UR UR9, R31.reuse ;  /* 0x000000001f0972ca */ /* 0x040fe400000e0000 */
[C---:B------:R-:W-:Y:S02]  /*1590*/  R2UR UR10, R30.reuse ;  /* 0x000000001e0a72ca */ /* 0x040fe400000e0000 */
[C---:B------:R-:W-:Y:S02]  /*15a0*/  R2UR UR11, R31.reuse ;  /* 0x000000001f0b72ca */ /* 0x040fe400000e0000 */
[----:B------:R-:W-:Y:S02]  /*15b0*/  R2UR UR4, R30 ;  /* 0x000000001e0472ca */ /* 0x000fe400000e0000 */
[----:B------:R-:W-:-:S02]  /*15c0*/  R2UR UR5, R31 ;  /* 0x000000001f0572ca */ /* 0x000fc400000e0000 */
        /* <DEDUP_REMOVED lines=12> */
[----:B------:R-:W-:Y:S01]  /*1690*/  IADD3 R0, PT, PT, R35, 0x1800000, RZ ;  /* 0x0180000023007810 */ /* 0x000fe20007ffe0ff */
[----:B------:R-:W-:Y:S03]  /*16a0*/  BSSY.RECONVERGENT B3, `(.L_x_22) ;  /* 0x000000d000037945 */ /* 0x000fe60003800200 */
        /* <DEDUP_REMOVED lines=8> */
.L_x_23:
[----:B------:R-:W0:Y:S02]  /*1730*/  MUFU.RCP R8, R35 ;  /* 0x0000002300087308 */ /* 0x000e240000001000 */
[----:B0-----:R-:W-:-:S04]  /*1740*/  FFMA R0, R35, R8, -1 ;  /* 0xbf80000023007423 */ /* 0x001fc80000000008 */
[----:B------:R-:W-:-:S04]  /*1750*/  FADD.FTZ R15, -R0, -RZ ;  /* 0x800000ff000f7221 */ /* 0x000fc80000010100 */
[----:B------:R-:W-:-:S07]  /*1760*/  FFMA R8, R8, R15, R8 ;  /* 0x0000000f08087223 */ /* 0x000fce0000000008 */
.L_x_24:
[----:B------:R-:W-:Y:S05]  /*1770*/  BSYNC.RECONVERGENT B3 ;  /* 0x0000000000037941 */ /* 0x000fea0003800200 */
.L_x_22:
[-C--:B------:R-:W-:Y:S01]  /*1780*/  FMUL R0, R27, R8.reuse ;  /* 0x000000081b007220 */ /* 0x080fe20000400000 */
[-C--:B------:R-:W-:Y:S01]  /*1790*/  FMUL R2, R20, -R8.reuse ;  /* 0x8000000814027220 */ /* 0x080fe20000400000 */
[-C--:B------:R-:W-:Y:S01]  /*17a0*/  FMUL R6, R29, -R8.reuse ;  /* 0x800000081d067220 */ /* 0x080fe20000400000 */
[----:B------:R-:W-:-:S07]  /*17b0*/  FMUL R8, R12, R8 ;  /* 0x000000080c087220 */ /* 0x000fce0000400000 */
.L_x_21:
[----:B------:R-:W-:Y:S05]  /*17c0*/  BSYNC.RECONVERGENT B2 ;  /* 0x0000000000027941 */ /* 0x000fea0003800200 */
.L_x_20:
[C---:B------:R-:W-:Y:S01]  /*17d0*/  R2UR UR10, R30.reuse ;  /* 0x000000001e0a72ca */ /* 0x040fe200000e0000 */
[----:B------:R-:W0:Y:S01]  /*17e0*/  LDC.64 R14, c[0x0][0x380] ;  /* 0x0000e000ff0e7b82 */ /* 0x000e220000000a00 */
        /* <DEDUP_REMOVED lines=13> */
[----:B------:R-:W4:Y:S01]  /*18c0*/  LDG.E R35, desc[UR8][R22.64+0x4] ;  /* 0x0000040816237981 */ /* 0x000f22000c1e1900 */
[----:B------:R-:W-:-:S02]  /*18d0*/  R2UR UR16, R30 ;  /* 0x000000001e1072ca */ /* 0x000fc400000e0000 */
[C---:B------:R-:W-:Y:S01]  /*18e0*/  R2UR UR17, R31.reuse ;  /* 0x000000001f1172ca */ /* 0x040fe200000e0000 */
[----:B------:R-:W5:Y:S01]  /*18f0*/  LDG.E R27, desc[UR4][R22.64] ;  /* 0x00000004161b7981 */ /* 0x000f62000c1e1900 */
[----:B------:R-:W-:Y:S02]  /*1900*/  R2UR UR18, R30 ;  /* 0x000000001e1272ca */ /* 0x000fe400000e0000 */
[----:B------:R-:W-:Y:S01]  /*1910*/  R2UR UR19, R31 ;  /* 0x000000001f1372ca */ /* 0x000fe200000e0000 */
[----:B------:R-:W5:Y:S01]  /*1920*/  LDG.E R20, desc[UR14][R22.64+0x18] ;  /* 0x0000180e16147981 */ /* 0x000f62000c1e1900 */
[----:B0-----:R-:W-:-:S03]  /*1930*/  IMAD.WIDE R14, R41, 0x4, R14 ;  /* 0x00000004290e7825 */ /* 0x001fc600078e020e */
[----:B------:R-:W5:Y:S04]  /*1940*/  LDG.E R39, desc[UR12][R22.64+0x10] ;  /* 0x0000100c16277981 */ /* 0x000f68000c1e1900 */
[----:B------:R-:W5:Y:S04]  /*1950*/  LDG.E R26, desc[UR10][R22.64+0x1c] ;  /* 0x00001c0a161a7981 */ /* 0x000f68000c1e1900 */
        /* <DEDUP_REMOVED lines=9> */
[----:B---3--:R-:W-:-:S03]  /*19f0*/  FMUL R8, R29, R8 ;  /* 0x000000081d087220 */ /* 0x008fc60000400000 */
[----:B----4-:R-:W-:Y:S01]  /*1a00*/  FFMA R37, R35, R6, R37 ;  /* 0x0000000623257223 */ /* 0x010fe20000000025 */
[----:B------:R-:W-:Y:S01]  /*1a10*/  FMUL R2, R29, R2 ;  /* 0x000000021d027220 */ /* 0x000fe20000400000 */
[----:B------:R-:W-:Y:S01]  /*1a20*/  FFMA R12, R35, R0, R12 ;  /* 0x00000000230c7223 */ /* 0x000fe2000000000c */
[----:B-----5:R-:W-:Y:S01]  /*1a30*/  FFMA R8, R27, R6, R8 ;  /* 0x000000061b087223 */ /* 0x020fe20000000008 */
[----:B0-----:R-:W-:Y:S01]  /*1a40*/  FMUL R15, R37, R20 ;  /* 0x00000014250f7220 */ /* 0x001fe20000400000 */
[----:B------:R-:W-:-:S03]  /*1a50*/  FFMA R2, R27, R0, R2 ;  /* 0x000000001b027223 */ /* 0x000fc60000000002 */
[----:B------:R-:W-:Y:S01]  /*1a60*/  FFMA R6, R8, R39, R15 ;  /* 0x0000002708067223 */ /* 0x000fe2000000000f */
[C---:B------:R-:W-:Y:S01]  /*1a70*/  FMUL R27, R12.reuse, R20 ;  /* 0x000000140c1b7220 */ /* 0x040fe20000400000 */
[-C--:B------:R-:W-:Y:S01]  /*1a80*/  FMUL R15, R12, R26.reuse ;  /* 0x0000001a0c0f7220 */ /* 0x080fe20000400000 */
[----:B------:R-:W-:-:S03]  /*1a90*/  FMUL R29, R37, R26 ;  /* 0x0000001a251d7220 */ /* 0x000fc60000400000 */
[C---:B------:R-:W-:Y:S01]  /*1aa0*/  FFMA R0, R2.reuse, R41, R15 ;  /* 0x0000002902007223 */ /* 0x040fe2000000000f */
[----:B------:R-:W-:Y:S01]  /*1ab0*/  FFMA R27, R2, R39, R27 ;  /* 0x00000027021b7223 */ /* 0x000fe2000000001b */
[----:B------:R-:W-:Y:S01]  /*1ac0*/  FFMA R29, R8, R41, R29 ;  /* 0x00000029081d7223 */ /* 0x000fe2000000001d */
[CC--:B------:R-:W-:Y:S01]  /*1ad0*/  FMUL R34, R12.reuse, R28.reuse ;  /* 0x0000001c0c227220 */ /* 0x0c0fe20000400000 */
[C---:B------:R-:W-:Y:S01]  /*1ae0*/  FMUL R20, R37.reuse, R28 ;  /* 0x0000001c25147220 */ /* 0x040fe20000400000 */
[CC--:B------:R-:W-:Y:S01]  /*1af0*/  FMUL R15, R12.reuse, R32.reuse ;  /* 0x000000200c0f7220 */ /* 0x0c0fe20000400000 */
[C---:B------:R-:W-:Y:S01]  /*1b00*/  FMUL R35, R37.reuse, R32 ;  /* 0x0000002025237220 */ /* 0x040fe20000400000 */
[-C--:B------:R-:W-:Y:S01]  /*1b10*/  FMUL R12, R12, R36.reuse ;  /* 0x000000240c0c7220 */ /* 0x080fe20000400000 */
[----:B------:R-:W-:Y:S01]  /*1b20*/  FMUL R36, R37, R36 ;  /* 0x0000002425247220 */ /* 0x000fe20000400000 */
[----:B------:R-:W-:Y:S01]  /*1b30*/  FADD R39, -R27, -RZ ;  /* 0x800000ff1b277221 */ /* 0x000fe20000000100 */
[----:B------:R-:W-:Y:S01]  /*1b40*/  FADD R37, -R0, -RZ ;  /* 0x800000ff00257221 */ /* 0x000fe20000000100 */
[-C--:B------:R-:W-:Y:S01]  /*1b50*/  FFMA R32, R2, R45.reuse, R15 ;  /* 0x0000002d02207223 */ /* 0x080fe2000000000f */
[----:B------:R-:W-:Y:S01]  /*1b60*/  FFMA R14, R8, R45, R35 ;  /* 0x0000002d080e7223 */ /* 0x000fe20000000023 */
[----:B------:R-:W-:Y:S01]  /*1b70*/  FADD R15, -R6, -RZ ;  /* 0x800000ff060f7221 */ /* 0x000fe20000000100 */
[----:B------:R-:W-:Y:S01]  /*1b80*/  FADD R35, -R29, -RZ ;  /* 0x800000ff1d237221 */ /* 0x000fe20000000100 */
[-C--:B------:R-:W-:Y:S01]  /*1b90*/  FFMA R34, R2, R43.reuse, R34 ;  /* 0x0000002b02227223 */ /* 0x080fe20000000022 */
[----:B------:R-:W-:Y:S01]  /*1ba0*/  FFMA R20, R8, R43, R20 ;  /* 0x0000002b08147223 */ /* 0x000fe20000000014 */
[-C--:B------:R-:W-:Y:S01]  /*1bb0*/  FFMA R38, R2, R47.reuse, R12 ;  /* 0x0000002f02267223 */ /* 0x080fe2000000000c */
[----:B------:R-:W-:-:S07]  /*1bc0*/  FFMA R36, R8, R47, R36 ;  /* 0x0000002f08247223 */ /* 0x000fce0000000024 */
.L_x_13:
[----:B------:R-:W-:Y:S05]  /*1bd0*/  BSYNC.RECONVERGENT B1 ;  /* 0x0000000000017941 */ /* 0x000fea0003800200 */
.L_x_12:
[----:B------:R-:W0:Y:S01]  /*1be0*/  LDC.64 R26, c[0x0][0x388] ;  /* 0x0000e200ff1a7b82 */ /* 0x000e220000000a00 */
[C---:B-1----:R-:W-:Y:S02]  /*1bf0*/  R2UR UR4, R30.reuse ;  /* 0x000000001e0472ca */ /* 0x042fe400000e0000 */
[C---:B------:R-:W-:Y:S02]  /*1c00*/  R2UR UR5, R31.reuse ;  /* 0x000000001f0572ca */ /* 0x040fe400000e0000 */
[C---:B------:R-:W-:Y:S02]  /*1c10*/  R2UR UR6, R30.reuse ;  /* 0x000000001e0672ca */ /* 0x040fe400000e0000 */
[C---:B------:R-:W-:Y:S01]  /*1c20*/  R2UR UR7, R31.reuse ;  /* 0x000000001f0772ca */ /* 0x040fe200000e0000 */
[----:B------:R-:W1:Y:S01]  /*1c30*/  LDC.64 R28, c[0x0][0x380] ;  /* 0x0000e000ff1c7b82 */ /* 0x000e620000000a00 */
[----:B------:R-:W-:Y:S02]  /*1c40*/  R2UR UR8, R30 ;  /* 0x000000001e0872ca */ /* 0x000fe400000e0000 */
[----:B------:R-:W-:-:S02]  /*1c50*/  R2UR UR9, R31 ;  /* 0x000000001f0972ca */ /* 0x000fc400000e0000 */
[C---:B------:R-:W-:Y:S02]  /*1c60*/  R2UR UR10, R30.reuse ;  /* 0x000000001e0a72ca */ /* 0x040fe400000e0000 */
[C---:B------:R-:W-:Y:S02]  /*1c70*/  R2UR UR11, R31.reuse ;  /* 0x000000001f0b72ca */ /* 0x040fe400000e0000 */
[C---:B------:R-:W-:Y:S02]  /*1c80*/  R2UR UR12, R30.reuse ;  /* 0x000000001e0c72ca */ /* 0x040fe400000e0000 */
[C---:B------:R-:W-:Y:S02]  /*1c90*/  R2UR UR13, R31.reuse ;  /* 0x000000001f0d72ca */ /* 0x040fe400000e0000 */
[----:B------:R-:W-:Y:S02]  /*1ca0*/  R2UR UR14, R30 ;  /* 0x000000001e0e72ca */ /* 0x000fe400000e0000 */
[----:B------:R-:W-:Y:S01]  /*1cb0*/  R2UR UR15, R31 ;  /* 0x000000001f0f72ca */ /* 0x000fe200000e0000 */
[----:B0-----:R-:W-:-:S05]  /*1cc0*/  IMAD.WIDE R26, R16, 0x4, R26 ;  /* 0x00000004101a7825 */ /* 0x001fca00078e021a */
[----:B------:R-:W2:Y:S04]  /*1cd0*/  LDG.E R41, desc[UR4][R26.64] ;  /* 0x000000041a297981 */ /* 0x000ea8000c1e1900 */
[----:B------:R-:W3:Y:S04]  /*1ce0*/  LDG.E R0, desc[UR6][R26.64+0x4] ;  /* 0x000004061a007981 */ /* 0x000ee8000c1e1900 */
[----:B------:R-:W4:Y:S04]  /*1cf0*/  LDG.E R2, desc[UR8][R26.64+0x8] ;  /* 0x000008081a027981 */ /* 0x000f28000c1e1900 */
[----:B------:R-:W5:Y:S04]  /*1d00*/  LDG.E R6, desc[UR10][R26.64+0xc] ;  /* 0x00000c0a1a067981 */ /* 0x000f68000c1e1900 */
[----:B------:R-:W5:Y:S04]  /*1d10*/  LDG.E R43, desc[UR12][R24.64+-0x8] ;  /* 0xfffff80c182b7981 */ /* 0x000f68000c1e1900 */
[----:B------:R-:W5:Y:S01]  /*1d20*/  LDG.E R8, desc[UR14][R24.64+-0x4] ;  /* 0xfffffc0e18087981 */ /* 0x000f62000c1e1900 */
[----:B------:R-:W-:Y:S05]  /*1d30*/  WARPSYNC.ALL ;  /* 0x0000000000007948 */ /* 0x000fea0003800000 */
[----:B------:R-:W-:-:S02]  /*1d40*/  R2UR UR4, R30 ;  /* 0x000000001e0472ca */ /* 0x000fc400000e0000 */
[C---:B------:R-:W-:Y:S01]  /*1d50*/  R2UR UR5, R31.reuse ;  /* 0x000000001f0572ca */ /* 0x040fe200000e0000 */
[----:B-1----:R-:W-:Y:S01]  /*1d60*/  IMAD.WIDE R28, R16, 0x4, R28 ;  /* 0x00000004101c7825 */ /* 0x002fe200078e021c */
[----:B------:R-:W-:Y:S01]  /*1d70*/  BAR.SYNC.DEFER_BLOCKING 0x0 ;  /* 0x0000000000007b1d */ /* 0x000fe20000010000 */
[C---:B------:R-:W-:Y:S02]  /*1d80*/  R2UR UR6, R30.reuse ;  /* 0x000000001e0672ca */ /* 0x040fe400000e0000 */
[C---:B------:R-:W-:Y:S02]  /*1d90*/  R2UR UR7, R31.reuse ;  /* 0x000000001f0772ca */ /* 0x040fe400000e0000 */
[C---:B------:R-:W-:Y:S02]  /*1da0*/  R2UR UR8, R30.reuse ;  /* 0x000000001e0872ca */ /* 0x040fe400000e0000 */
[----:B------:R-:W-:Y:S02]  /*1db0*/  R2UR UR9, R31 ;  /* 0x000000001f0972ca */ /* 0x000fe400000e0000 */
[----:B------:R-:W-:-:S02]  /*1dc0*/  R2UR UR10, R30 ;  /* 0x000000001e0a72ca */ /* 0x000fc400000e0000 */
[C---:B------:R-:W-:Y:S02]  /*1dd0*/  R2UR UR11, R31.reuse ;  /* 0x000000001f0b72ca */ /* 0x040fe400000e0000 */
[C---:B------:R-:W-:Y:S02]  /*1de0*/  R2UR UR12, R30.reuse ;  /* 0x000000001e0c72ca */ /* 0x040fe400000e0000 */
[C---:B------:R-:W-:Y:S02]  /*1df0*/  R2UR UR13, R31.reuse ;  /* 0x000000001f0d72ca */ /* 0x040fe400000e0000 */
[C---:B------:R-:W-:Y:S01]  /*1e00*/  R2UR UR14, R30.reuse ;  /* 0x000000001e0e72ca */ /* 0x040fe200000e0000 */
[----:B------:R-:W-:Y:S01]  /*1e10*/  STG.E desc[UR4][R28.64], R3 ;  /* 0x000000031c007986 */ /* 0x000fe2000c101904 */
[----:B------:R-:W-:Y:S02]  /*1e20*/  R2UR UR4, R30 ;  /* 0x000000001e0472ca */ /* 0x000fe400000e0000 */
[----:B------:R-:W-:-:S02]  /*1e30*/  R2UR UR5, R31 ;  /* 0x000000001f0572ca */ /* 0x000fc400000e0000 */
[C---:B------:R-:W-:Y:S02]  /*1e40*/  R2UR UR15, R31.reuse ;  /* 0x000000001f0f72ca */ /* 0x040fe400000e0000 */
        /* <DEDUP_REMOVED lines=12> */
[----:B------:R-:W-:Y:S02]  /*1f10*/  R2UR UR28, R30 ;  /* 0x000000001e1c72ca */ /* 0x000fe400000e0000 */
[----:B------:R-:W-:Y:S02]  /*1f20*/  R2UR UR29, R31 ;  /* 0x000000001f1d72ca */ /* 0x000fe400000e0000 */
[----:B------:R-:W-:Y:S01]  /*1f30*/  ISETP.GT.AND P0, PT, R17, 0x1, PT ;  /* 0x000000011100780c */ /* 0x000fe20003f04270 */
[----:B--2---:R-:W-:Y:S01]  /*1f40*/  FADD R41, R41, -R4 ;  /* 0x8000000429297221 */ /* 0x004fe20000000000 */
[----:B---3--:R-:W-:-:S03]  /*1f50*/  FADD R7, R0, -R7 ;  /* 0x8000000700077221 */ /* 0x008fc60000000000 */
[----:B------:R-:W-:Y:S01]  /*1f60*/  FADD R41, R41, -R34 ;  /* 0x8000002229297221 */ /* 0x000fe20000000000 */
[----:B----4-:R-:W-:Y:S01]  /*1f70*/  FADD R5, R2, -R5 ;  /* 0x8000000502057221 */ /* 0x010fe20000000000 */
[----:B------:R-:W-:-:S03]  /*1f80*/  FADD R7, R7, -R32 ;  /* 0x8000002007077221 */ /* 0x000fc60000000000 */
[----:B------:R-:W-:Y:S01]  /*1f90*/  STG.E desc[UR4][R26.64], R41 ;  /* 0x000000291a007986 */ /* 0x000fe2000c101904 */
[----:B-----5:R-:W-:Y:S01]  /*1fa0*/  FADD R9, R6, -R9 ;  /* 0x8000000906097221 */ /* 0x020fe20000000000 */
[----:B------:R-:W-:Y:S02]  /*1fb0*/  FADD R5, R5, -R20 ;  /* 0x8000001405057221 */ /* 0x000fe40000000000 */
[----:B------:R0:W-:Y:S01]  /*1fc0*/  STG.E desc[UR6][R22.64], R39 ;  /* 0x0000002716007986 */ /* 0x0001e2000c101906 */
[----:B------:R-:W-:-:S03]  /*1fd0*/  FADD R43, R43, -R10 ;  /* 0x8000000a2b2b7221 */ /* 0x000fc60000000000 */
[----:B------:R1:W-:Y:S01]  /*1fe0*/  STG.E desc[UR8][R28.64+0x4], R21 ;  /* 0x000004151c007986 */ /* 0x0003e2000c101908 */
[----:B------:R-:W-:Y:S01]  /*1ff0*/  FADD R11, R8, -R11 ;  /* 0x8000000b080b7221 */ /* 0x000fe20000000000 */
[----:B------:R-:W-:Y:S02]  /*2000*/  FADD R9, R9, -R14 ;  /* 0x8000000e09097221 */ /* 0x000fe40000000000 */
[----:B------:R1:W-:Y:S01]  /*2010*/  STG.E desc[UR10][R26.64+0x4], R7 ;  /* 0x000004071a007986 */ /* 0x0003e2000c10190a */
[----:B------:R-:W-:Y:S01]  /*2020*/  FADD R43, R43, -R38 ;  /* 0x800000262b2b7221 */ /* 0x000fe20000000000 */
[----:B------:R-:W-:Y:S02]  /*2030*/  FADD R11, R11, -R36 ;  /* 0x800000240b0b7221 */ /* 0x000fe40000000000 */
[----:B------:R1:W-:Y:S04]  /*2040*/  STG.E desc[UR12][R22.64+0x4], R37 ;  /* 0x0000042516007986 */ /* 0x0003e8000c10190c */
[----:B------:R1:W-:Y:S04]  /*2050*/  STG.E desc[UR14][R28.64+0x8], R13 ;  /* 0x0000080d1c007986 */ /* 0x0003e8000c10190e */
[----:B------:R1:W-:Y:S04]  /*2060*/  STG.E desc[UR16][R26.64+0x8], R5 ;  /* 0x000008051a007986 */ /* 0x0003e8000c101910 */
[----:B------:R1:W-:Y:S04]  /*2070*/  STG.E desc[UR18][R22.64+0x8], R15 ;  /* 0x0000080f16007986 */ /* 0x0003e8000c101912 */
[----:B------:R1:W-:Y:S04]  /*2080*/  STG.E desc[UR20][R28.64+0xc], R33 ;  /* 0x00000c211c007986 */ /* 0x0003e8000c101914 */
[----:B------:R1:W-:Y:S04]  /*2090*/  STG.E desc[UR22][R26.64+0xc], R9 ;  /* 0x00000c091a007986 */ /* 0x0003e8000c101916 */
[----:B------:R1:W-:Y:S01]  /*20a0*/  STG.E desc[UR24][R22.64+0xc], R35 ;  /* 0x00000c2316007986 */ /* 0x0003e2000c101918 */
[----:B0-----:R-:W-:-:S03]  /*20b0*/  IMAD.SHL.U32 R39, R17, 0x2, RZ ;  /* 0x0000000211277824 */ /* 0x001fc600078e00ff */
[----:B------:R1:W-:Y:S04]  /*20c0*/  STG.E desc[UR26][R24.64+-0x8], R43 ;  /* 0xfffff82b18007986 */ /* 0x0003e8000c10191a */
[----:B------:R1:W-:Y:S01]  /*20d0*/  STG.E desc[UR28][R24.64+-0x4], R11 ;  /* 0xfffffc0b18007986 */ /* 0x0003e2000c10191c */
[----:B------:R-:W-:Y:S05]  /*20e0*/  @P0 BRA `(.L_x_25) ;  /* 0x0000000800280947 */ /* 0x000fea0003800000 */
[----:B------:R-:W-:Y:S01]  /*20f0*/  MOV R0, 0x0 ;  /* 0x0000000000007802 */ /* 0x000fe20000000f00 */
[----:B------:R-:W0:Y:S01]  /*2100*/  LDCU.64 UR4, c[0x4][0x18] ;  /* 0x01000300ff0477ac */ /* 0x000e220008000a00 */
[----:B-1----:R-:W-:Y:S02]  /*2110*/  CS2R R6, SRZ ;  /* 0x0000000000067805 */ /* 0x002fe4000001ff00 */
[----:B------:R1:W2:Y:S01]  /*2120*/  LDC.64 R2, c[0x4][R0] ;  /* 0x0100000000027b82 */ /* 0x0002a20000000a00 */
[----:B0-----:R-:W-:Y:S02]  /*2130*/  MOV R4, UR4 ;  /* 0x0000000400047c02 */ /* 0x001fe40008000f00 */
[----:B-1----:R-:W-:-:S07]  /*2140*/  MOV R5, UR5 ;  /* 0x0000000500057c02 */ /* 0x002fce0008000f00 */
[----:B------:R-:W-:-:S07]  /*2150*/  LEPC R20, `(.L_x_26) ;  /* 0x000000001014794e */ /* 0x000fce0000000000 */
[----:B--2---:R-:W-:Y:S05]  /*2160*/  CALL.ABS.NOINC R2 ;  /* 0x0000000002007343 */ /* 0x004fea0003c00000 */
.L_x_26:
[C---:B------:R-:W-:Y:S01]  /*2170*/  R2UR UR8, R30.reuse ;  /* 0x000000001e0872ca */ /* 0x040fe200000e0000 */
[----:B------:R-:W0:Y:S01]  /*2180*/  LDC.64 R4, c[0x0][0x3a0] ;  /* 0x0000e800ff047b82 */ /* 0x000e220000000a00 */
[C---:B------:R-:W-:Y:S02]  /*2190*/  R2UR UR9, R31.reuse ;  /* 0x000000001f0972ca */ /* 0x040fe400000e0000 */
[C---:B------:R-:W-:Y:S02]  /*21a0*/  R2UR UR10, R30.reuse ;  /* 0x000000001e0a72ca */ /* 0x040fe400000e0000 */
[C---:B------:R-:W-:Y:S02]  /*21b0*/  R2UR UR11, R31.reuse ;  /* 0x000000001f0b72ca */ /* 0x040fe400000e0000 */
[----:B------:R-:W-:Y:S02]  /*21c0*/  R2UR UR4, R30 ;  /* 0x000000001e0472ca */ /* 0x000fe400000e0000 */
[----:B------:R-:W-:-:S02]  /*21d0*/  R2UR UR5, R31 ;  /* 0x000000001f0572ca */ /* 0x000fc400000e0000 */
[----:B------:R-:W-:Y:S02]  /*21e0*/  R2UR UR6, R30 ;  /* 0x000000001e0672ca */ /* 0x000fe400000e0000 */
[----:B------:R-:W-:Y:S01]  /*21f0*/  R2UR UR7, R31 ;  /* 0x000000001f0772ca */ /* 0x000fe200000e0000 */
[----:B------:R-:W2:Y:S04]  /*2200*/  LDG.E R3, desc[UR8][R26.64+0x24] ;  /* 0x000024081a037981 */ /* 0x000ea8000c1e1900 */
[----:B------:R-:W2:Y:S04]  /*2210*/  LDG.E R8, desc[UR10][R26.64+0x28] ;  /* 0x0000280a1a087981 */ /* 0x000ea8000c1e1900 */
[----:B------:R-:W3:Y:S04]  /*2220*/  LDG.E R7, desc[UR4][R26.64+0x20] ;  /* 0x000020041a077981 */ /* 0x000ee8000c1e1900 */
[----:B------:R-:W3:Y:S01]  /*2230*/  LDG.E R6, desc[UR6][R26.64+0x2c] ;  /* 0x00002c061a067981 */ /* 0x000ee2000c1e1900 */
[----:B------:R-:W-:Y:S01]  /*2240*/  BSSY.RECONVERGENT B1, `(.L_x_27) ;  /* 0x0000017000017945 */ /* 0x000fe20003800200 */
[----:B0-----:R-:W-:-:S04]  /*2250*/  IMAD.WIDE R4, R39, 0x4, R4 ;  /* 0x0000000427047825 */ /* 0x001fc800078e0204 */
        /* <DEDUP_REMOVED lines=9> */
[----:B------:R-:W-:-:S07]  /*22f0*/  MOV R14, 0x2310 ;  /* 0x00002310000e7802 */ /* 0x000fce0000000f00 */
[----:B------:R-:W-:Y:S05]  /*2300*/  CALL.REL.NOINC `($__internal_0_$__cuda_sm20_rcp_rn_f32_slowpath) ;  /* 0x0000001000787944 */ /* 0x000fea0003c00000 */
[----:B------:R-:W-:Y:S05]  /*2310*/  BRA `(.L_x_31) ;  /* 0x0000000000107947 */ /* 0x000fea0003800000 */
.L_x_30:
[----:B------:R-:W0:Y:S02]  /*2320*/  MUFU.RCP R9, R0 ;  /* 0x0000000000097308 */ /* 0x000e240000001000 */
[----:B0-----:R-:W-:-:S04]  /*2330*/  FFMA R2, R0, R9, -1 ;  /* 0xbf80000000027423 */ /* 0x001fc80000000009 */
[----:B------:R-:W-:-:S04]  /*2340*/  FADD.FTZ R2, -R2, -RZ ;  /* 0x800000ff02027221 */ /* 0x000fc80000010100 */
[----:B------:R-:W-:-:S07]  /*2350*/  FFMA R2, R9, R2, R9 ;  /* 0x0000000209027223 */ /* 0x000fce0000000009 */
.L_x_31:
[----:B------:R-:W-:Y:S05]  /*2360*/  BSYNC.RECONVERGENT B2 ;  /* 0x0000000000027941 */ /* 0x000fea0003800200 */
.L_x_29:
[-C--:B------:R-:W-:Y:S01]  /*2370*/  FMUL R6, R6, R2.reuse ;  /* 0x0000000206067220 */ /* 0x080fe20000400000 */
[-C--:B------:R-:W-:Y:S01]  /*2380*/  FMUL R3, R3, -R2.reuse ;  /* 0x8000000203037220 */ /* 0x080fe20000400000 */
[-C--:B------:R-:W-:Y:S01]  /*2390*/  FMUL R0, R8, -R2.reuse ;  /* 0x8000000208007220 */ /* 0x080fe20000400000 */
[----:B------:R-:W-:-:S07]  /*23a0*/  FMUL R7, R7, R2 ;  /* 0x0000000207077220 */ /* 0x000fce0000400000 */
.L_x_28:
[----:B------:R-:W-:Y:S05]  /*23b0*/  BSYNC.RECONVERGENT B1 ;  /* 0x0000000000017941 */ /* 0x000fea0003800200 */
.L_x_27:
        /* <DEDUP_REMOVED lines=20> */
[----:B------:R-:W5:Y:S04]  /*2500*/  LDG.E R17, desc[UR18][R28.64+0x2c] ;  /* 0x00002c121c117981 */ /* 0x000f68000c1e1900 */
        /* <DEDUP_REMOVED lines=10> */
[----:B------:R-:W5:Y:S01]  /*25b0*/  LDG.E R28, desc[UR8][R24.64+-0x4] ;  /* 0xfffffc08181c7981 */ /* 0x000f62000c1e1900 */
[----:B------:R-:W-:Y:S01]  /*25c0*/  BSSY.RECONVERGENT B1, `(.L_x_32) ;  /* 0x0000031000017945 */ /* 0x000fe20003800200 */
[----:B--2---:R-:W-:Y:S01]  /*25d0*/  FMUL R10, R3, R2 ;  /* 0x00000002030a7220 */ /* 0x004fe20000400000 */
[CC--:B---3--:R-:W-:Y:S01]  /*25e0*/  FMUL R14, R7.reuse, R12.reuse ;  /* 0x0000000c070e7220 */ /* 0x0c8fe20000400000 */
[C---:B------:R-:W-:Y:S01]  /*25f0*/  FMUL R12, R0.reuse, R12 ;  /* 0x0000000c000c7220 */ /* 0x040fe20000400000 */
[-C--:B----4-:R-:W-:Y:S01]  /*2600*/  FMUL R9, R0, R8.reuse ;  /* 0x0000000800097220 */ /* 0x090fe20000400000 */
[----:B------:R-:W-:Y:S01]  /*2610*/  FFMA R10, R7, R8, R10 ;  /* 0x00000008070a7223 */ /* 0x000fe2000000000a */
[-C--:B-----5:R-:W-:Y:S01]  /*2620*/  FFMA R14, R3, R11.reuse, R14 ;  /* 0x0000000b030e7223 */ /* 0x0a0fe2000000000e */
[C---:B------:R-:W-:Y:S01]  /*2630*/  FFMA R12, R6.reuse, R11, R12 ;  /* 0x0000000b060c7223 */ /* 0x040fe2000000000c */
[----:B------:R-:W-:Y:S01]  /*2640*/  FFMA R9, R6, R2, R9 ;  /* 0x0000000206097223 */ /* 0x000fe20000000009 */
[----:B------:R-:W-:Y:S01]  /*2650*/  FMUL R8, R10, R17 ;  /* 0x000000110a087220 */ /* 0x000fe20000400000 */
[-C--:B------:R-:W-:Y:S01]  /*2660*/  FMUL R11, R14, R15.reuse ;  /* 0x0000000f0e0b7220 */ /* 0x080fe20000400000 */
[----:B------:R-:W-:Y:S01]  /*2670*/  FMUL R2, R10, R15 ;  /* 0x0000000f0a027220 */ /* 0x000fe20000400000 */
[----:B------:R-:W-:-:S02]  /*2680*/  FMUL R17, R14, R17 ;  /* 0x000000110e117220 */ /* 0x000fc40000400000 */
[CC--:B------:R-:W-:Y:S01]  /*2690*/  FFMA R11, R12.reuse, R13.reuse, R11 ;  /* 0x0000000d0c0b7223 */ /* 0x0c0fe2000000000b */
[C---:B------:R-:W-:Y:S01]  /*26a0*/  FFMA R2, R9.reuse, R13, R2 ;  /* 0x0000000d09027223 */ /* 0x040fe20000000002 */
[-C--:B------:R-:W-:Y:S01]  /*26b0*/  FFMA R8, R9, R16.reuse, R8 ;  /* 0x0000001009087223 */ /* 0x080fe20000000008 */
[----:B------:R-:W-:-:S03]  /*26c0*/  FFMA R17, R12, R16, R17 ;  /* 0x000000100c117223 */ /* 0x000fc60000000011 */
[----:B------:R-:W-:Y:S01]  /*26d0*/  FADD R21, -R8, R21 ;  /* 0x0000001508157221 */ /* 0x000fe20000000100 */
[----:B------:R-:W-:Y:S01]  /*26e0*/  FADD R11, -R11, R18 ;  /* 0x000000120b0b7221 */ /* 0x000fe20000000100 */
[----:B------:R-:W-:-:S03]  /*26f0*/  FADD R19, -R2, R19 ;  /* 0x0000001302137221 */ /* 0x000fc60000000100 */
[----:B------:R-:W-:Y:S01]  /*2700*/  FMUL R2, R21, R11 ;  /* 0x0000000b15027220 */ /* 0x000fe20000400000 */
[----:B------:R-:W-:-:S04]  /*2710*/  FADD R17, -R17, R20 ;  /* 0x0000001411117221 */ /* 0x000fc80000000100 */
[----:B------:R-:W-:-:S05]  /*2720*/  FFMA R13, R19, R17, -R2 ;  /* 0x00000011130d7223 */ /* 0x000fca0000000802 */
[----:B------:R-:W-:Y:S01]  /*2730*/  FSETP.NEU.AND P0, PT, R13, RZ, PT ;  /* 0x000000ff0d00720b */ /* 0x000fe20003f0d000 */
[-C--:B------:R-:W-:Y:S01]  /*2740*/  FMUL R10, R10, R23.reuse ;  /* 0x000000170a0a7220 */ /* 0x080fe20000400000 */
[----:B------:R-:W-:-:S03]  /*2750*/  FMUL R23, R14, R23 ;  /* 0x000000170e177220 */ /* 0x000fc60000400000 */
[-C--:B------:R-:W-:Y:S01]  /*2760*/  FFMA R10, R9, R22.reuse, R10 ;  /* 0x00000016090a7223 */ /* 0x080fe2000000000a */
[----:B------:R-:W-:-:S03]  /*2770*/  FFMA R23, R12, R22, R23 ;  /* 0x000000160c177223 */ /* 0x000fc60000000017 */
[----:B------:R-:W-:Y:S01]  /*2780*/  FADD R10, -R10, R29 ;  /* 0x0000001d0a0a7221 */ /* 0x000fe20000000100 */
[----:B------:R-:W-:-:S03]  /*2790*/  FADD R23, -R23, R28 ;  /* 0x0000001c17177221 */ /* 0x000fc60000000100 */
        /* <DEDUP_REMOVED lines=9> */
[----:B------:R-:W-:Y:S05]  /*2830*/  BRA `(.L_x_36) ;  /* 0x0000000000107947 */ /* 0x000fea0003800000 */
.L_x_35:
[----:B------:R-:W0:Y:S02]  /*2840*/  MUFU.RCP R2, R13 ;  /* 0x0000000d00027308 */ /* 0x000e240000001000 */
[----:B0-----:R-:W-:-:S04]  /*2850*/  FFMA R0, R13, R2, -1 ;  /* 0xbf8000000d007423 */ /* 0x001fc80000000002 */
[----:B------:R-:W-:-:S04]  /*2860*/  FADD.FTZ R3, -R0, -RZ ;  /* 0x800000ff00037221 */ /* 0x000fc80000010100 */
[----:B------:R-:W-:-:S07]  /*2870*/  FFMA R2, R2, R3, R2 ;  /* 0x0000000302027223 */ /* 0x000fce0000000002 */
.L_x_36:
[----:B------:R-:W-:Y:S05]  /*2880*/  BSYNC.RECONVERGENT B2 ;  /* 0x0000000000027941 */ /* 0x000fea0003800200 */
.L_x_34:
[-C--:B------:R-:W-:Y:S01]  /*2890*/  FMUL R6, R17, R2.reuse ;  /* 0x0000000211067220 */ /* 0x080fe20000400000 */
[-C--:B------:R-:W-:Y:S01]  /*28a0*/  FMUL R3, R21, -R2.reuse ;  /* 0x8000000215037220 */ /* 0x080fe20000400000 */
[-C--:B------:R-:W-:Y:S01]  /*28b0*/  FMUL R0, R11, -R2.reuse ;  /* 0x800000020b007220 */ /* 0x080fe20000400000 */
[----:B------:R-:W-:-:S07]  /*28c0*/  FMUL R7, R19, R2 ;  /* 0x0000000213077220 */ /* 0x000fce0000400000 */
.L_x_33:
[----:B------:R-:W-:Y:S05]  /*28d0*/  BSYNC.RECONVERGENT B1 ;  /* 0x0000000000017941 */ /* 0x000fea0003800200 */
.L_x_32:
[----:B------:R-:W-:Y:S01]  /*28e0*/  R2UR UR4, R30 ;  /* 0x000000001e0472ca */ /* 0x000fe200000e0000 */
[----:B------:R-:W-:Y:S01]  /*28f0*/  FMUL R6, R10, R6 ;  /* 0x000000060a067220 */ /* 0x000fe20000400000 */
[----:B------:R-:W-:Y:S01]  /*2900*/  R2UR UR5, R31 ;  /* 0x000000001f0572ca */ /* 0x000fe200000e0000 */
[C---:B------:R-:W-:Y:S01]  /*2910*/  FMUL R7, R23.reuse, R7 ;  /* 0x0000000717077220 */ /* 0x040fe20000400000 */
[----:B------:R-:W-:Y:S01]  /*2920*/  R2UR UR6, R30 ;  /* 0x000000001e0672ca */ /* 0x000fe200000e0000 */
[----:B------:R-:W-:Y:S01]  /*2930*/  FFMA R3, R23, R3, R6 ;  /* 0x0000000317037223 */ /* 0x000fe20000000006 */
[----:B------:R-:W-:Y:S01]  /*2940*/  R2UR UR7, R31 ;  /* 0x000000001f0772ca */ /* 0x000fe200000e0000 */
[----:B------:R-:W-:-:S08]  /*2950*/  FFMA R7, R10, R0, R7 ;  /* 0x000000000a077223 */ /* 0x000fd00000000007 */
[----:B------:R-:W-:Y:S04]  /*2960*/  STG.E desc[UR4][R4.64], R3 ;  /* 0x0000000304007986 */ /* 0x000fe8000c101904 */
[----:B------:R-:W-:Y:S01]  /*2970*/  STG.E desc[UR6][R4.64+0x4], R7 ;  /* 0x0000040704007986 */ /* 0x000fe2000c101906 */
[----:B------:R-:W-:Y:S05]  /*2980*/  EXIT ;  /* 0x000000000000794d */ /* 0x000fea0003800000 */
.L_x_25:
        /* <DEDUP_REMOVED lines=8> */
.L_x_37:
        /* <DEDUP_REMOVED lines=8> */
[----:B------:R-:W-:Y:S02]  /*2a90*/  R2UR UR6, R30 ;  /* 0x000000001e0672ca */ /* 0x000fe400000e0000 */
[----:B------:R-:W-:Y:S01]  /*2aa0*/  R2UR UR7, R31 ;  /* 0x000000001f0772ca */ /* 0x000fe200000e0000 */
[----:B------:R-:W2:Y:S01]  /*2ab0*/  LDC.64 R12, c[0x0][0x390] ;  /* 0x0000e400ff0c7b82 */ /* 0x000ea20000000a00 */
[----:B0-----:R-:W-:-:S07]  /*2ac0*/  IMAD.WIDE.U32 R4, R16, 0x4, R10 ;  /* 0x0000000410047825 */ /* 0x001fce00078e000a */
[----:B------:R-:W0:Y:S01]  /*2ad0*/  LDC.64 R6, c[0x0][0x3a0] ;  /* 0x0000e800ff067b82 */ /* 0x000e220000000a00 */
[----:B------:R-:W3:Y:S04]  /*2ae0*/  LDG.E R3, desc[UR8][R4.64+0x4] ;  /* 0x0000040804037981 */ /* 0x000ee8000c1e1900 */
[----:B------:R-:W3:Y:S04]  /*2af0*/  LDG.E R16, desc[UR10][R4.64+0x8] ;  /* 0x0000080a04107981 */ /* 0x000ee8000c1e1900 */
[----:B------:R-:W4:Y:S04]  /*2b00*/  LDG.E R20, desc[UR4][R4.64] ;  /* 0x0000000404147981 */ /* 0x000f28000c1e1900 */
[----:B------:R1:W4:Y:S01]  /*2b10*/  LDG.E R21, desc[UR6][R4.64+0xc] ;  /* 0x00000c0604157981 */ /* 0x000322000c1e1900 */
[----:B------:R-:W-:Y:S01]  /*2b20*/  VIADD R0, R17, 0xfffffffe ;  /* 0xfffffffe11007836 */ /* 0x000fe20000000000 */
[----:B------:R-:W-:Y:S04]  /*2b30*/  BSSY.RECONVERGENT B1, `(.L_x_38) ;  /* 0x000001e000017945 */ /* 0x000fe80003800200 */
[----:B------:R-:W-:Y:S01]  /*2b40*/  SHF.L.U32 R23, R0, 0x1, RZ ;  /* 0x0000000100177819 */ /* 0x000fe200000006ff */
[----:B0-----:R-:W-:-:S04]  /*2b50*/  IMAD.WIDE.U32 R6, R39, 0x4, R6 ;  /* 0x0000000427067825 */ /* 0x001fc800078e0006 */
[----:B-1----:R-:W-:-:S04]  /*2b60*/  IMAD.WIDE.U32 R4, R23, 0x4, R8 ;  /* 0x0000000417047825 */ /* 0x002fc800078e0008 */
[----:B------:R-:W-:-:S04]  /*2b70*/  IMAD.WIDE.U32 R8, R39, 0x4, R8 ;  /* 0x0000000427087825 */ /* 0x000fc800078e0008 */
[----:B---3--:R-:W-:-:S04]  /*2b80*/  FMUL R15, R3, R16 ;  /* 0x00000010030f7220 */ /* 0x008fc80000400000 */
[----:B----4-:R-:W-:Y:S01]  /*2b90*/  FFMA R17, R20, R21, -R15 ;  /* 0x0000001514117223 */ /* 0x010fe2000000080f */
[----:B------:R-:W-:-:S04]  /*2ba0*/  SHF.L.U32 R15, R0, 0x2, RZ ;  /* 0x00000002000f7819 */ /* 0x000fc800000006ff */
[----:B------:R-:W-:Y:S01]  /*2bb0*/  FSETP.NEU.AND P0, PT, R17, RZ, PT ;  /* 0x000000ff1100720b */ /* 0x000fe20003f0d000 */
[----:B------:R-:W-:-:S04]  /*2bc0*/  IMAD.WIDE.U32 R10, R15, 0x4, R10 ;  /* 0x000000040f0a7825 */ /* 0x000fc800078e000a */
[----:B--2---:R-:W-:-:S08]  /*2bd0*/  IMAD.WIDE.U32 R12, R15, 0x4, R12 ;  /* 0x000000040f0c7825 */ /* 0x004fd000078e000c */
[----:B------:R-:W-:Y:S05]  /*2be0*/  @!P0 BRA `(.L_x_39) ;  /* 0x0000000000488947 */ /* 0x000fea0003800000 */
[----:B------:R-:W-:Y:S01]  /*2bf0*/  IADD3 R0, PT, PT, R17, 0x1800000, RZ ;  /* 0x0180000011007810 */ /* 0x000fe20007ffe0ff */
[----:B------:R-:W-:Y:S03]  /*2c00*/  BSSY.RECONVERGENT B2, `(.L_x_40) ;  /* 0x000000c000027945 */ /* 0x000fe60003800200 */
[----:B------:R-:W-:-:S04]  /*2c10*/  LOP3.LUT R0, R0, 0x7f800000, RZ, 0xc0, !PT ;  /* 0x7f80000000007812 */ /* 0x000fc800078ec0ff */
[----:B------:R-:W-:-:S13]  /*2c20*/  ISETP.GT.U32.AND P0, PT, R0, 0x1ffffff, PT ;  /* 0x01ffffff0000780c */ /* 0x000fda0003f04070 */
[----:B------:R-:W-:Y:S05]  /*2c30*/  @P0 BRA `(.L_x_41) ;  /* 0x0000000000100947 */ /* 0x000fea0003800000 */
[----:B------:R-:W-:Y:S01]  /*2c40*/  IMAD.MOV.U32 R0, RZ, RZ, R17 ;  /* 0x000000ffff007224 */ /* 0x000fe200078e0011 */
[----:B------:R-:W-:-:S07]  /*2c50*/  MOV R14, 0x2c70 ;  /* 0x00002c70000e7802 */ /* 0x000fce0000000f00 */
[----:B------:R-:W-:Y:S05]  /*2c60*/  CALL.REL.NOINC `($__internal_0_$__cuda_sm20_rcp_rn_f32_slowpath) ;  /* 0x0000000800207944 */ /* 0x000fea0003c00000 */
[----:B------:R-:W-:Y:S05]  /*2c70*/  BRA `(.L_x_42) ;  /* 0x0000000000107947 */ /* 0x000fea0003800000 */
.L_x_41:
[----:B------:R-:W0:Y:S02]  /*2c80*/  MUFU.RCP R2, R17 ;  /* 0x0000001100027308 */ /* 0x000e240000001000 */
[----:B0-----:R-:W-:-:S04]  /*2c90*/  FFMA R0, R17, R2, -1 ;  /* 0xbf80000011007423 */ /* 0x001fc80000000002 */
[----:B------:R-:W-:-:S04]  /*2ca0*/  FADD.FTZ R15, -R0, -RZ ;  /* 0x800000ff000f7221 */ /* 0x000fc80000010100 */
[----:B------:R-:W-:-:S07]  /*2cb0*/  FFMA R2, R2, R15, R2 ;  /* 0x0000000f02027223 */ /* 0x000fce0000000002 */
.L_x_42:
[----:B------:R-:W-:Y:S05]  /*2cc0*/  BSYNC.RECONVERGENT B2 ;  /* 0x0000000000027941 */ /* 0x000fea0003800200 */
.L_x_40:
[-C--:B------:R-:W-:Y:S01]  /*2cd0*/  FMUL R0, R21, R2.reuse ;  /* 0x0000000215007220 */ /* 0x080fe20000400000 */
[-C--:B------:R-:W-:Y:S01]  /*2ce0*/  FMUL R26, R3, -R2.reuse ;  /* 0x80000002031a7220 */ /* 0x080fe20000400000 */
[-C--:B------:R-:W-:Y:S01]  /*2cf0*/  FMUL R27, R16, -R2.reuse ;  /* 0x80000002101b7220 */ /* 0x080fe20000400000 */
[----:B------:R-:W-:-:S07]  /*2d00*/  FMUL R28, R20, R2 ;  /* 0x00000002141c7220 */ /* 0x000fce0000400000 */
.L_x_39:
[----:B------:R-:W-:Y:S05]  /*2d10*/  BSYNC.RECONVERGENT B1 ;  /* 0x0000000000017941 */ /* 0x000fea0003800200 */
.L_x_38:
        /* <DEDUP_REMOVED lines=28> */
[----:B------:R-:W5:Y:S04]  /*2ee0*/  LDG.E R12, desc[UR12][R8.64+0x4] ;  /* 0x0000040c080c7981 */ /* 0x000f68000c1e1900 */
[----:B------:R1:W5:Y:S04]  /*2ef0*/  LDG.E R13, desc[UR6][R8.64] ;  /* 0x00000006080d7981 */ /* 0x000368000c1e1900 */
[----:B------:R-:W5:Y:S04]  /*2f00*/  LDG.E R18, desc[UR4][R4.64] ;  /* 0x0000000404127981 */ /* 0x000f68000c1e1900 */
[----:B------:R1:W5:Y:S01]  /*2f10*/  LDG.E R40, desc[UR8][R4.64+0x4] ;  /* 0x0000040804287981 */ /* 0x000362000c1e1900 */
[----:B------:R-:W-:Y:S01]  /*2f20*/  BSSY.RECONVERGENT B1, `(.L_x_43) ;  /* 0x0000031000017945 */ /* 0x000fe20003800200 */
[----:B--2---:R-:W-:Y:S01]  /*2f30*/  FMUL R29, R26, R15 ;  /* 0x0000000f1a1d7220 */ /* 0x004fe20000400000 */
[CC--:B---3--:R-:W-:Y:S01]  /*2f40*/  FMUL R35, R28.reuse, R14.reuse ;  /* 0x0000000e1c237220 */ /* 0x0c8fe20000400000 */
[C---:B0-----:R-:W-:Y:S01]  /*2f50*/  FMUL R11, R27.reuse, R14 ;  /* 0x0000000e1b0b7220 */ /* 0x041fe20000400000 */
[-C--:B----4-:R-:W-:Y:S01]  /*2f60*/  FMUL R19, R27, R2.reuse ;  /* 0x000000021b137220 */ /* 0x090fe20000400000 */
[----:B------:R-:W-:Y:S01]  /*2f70*/  FFMA R29, R28, R2, R29 ;  /* 0x000000021c1d7223 */ /* 0x000fe2000000001d */
[----:B-----5:R-:W-:-:S02]  /*2f80*/  FFMA R35, R26, R33, R35 ;  /* 0x000000211a237223 */ /* 0x020fc40000000023 */
[C---:B------:R-:W-:Y:S01]  /*2f90*/  FFMA R2, R0.reuse, R15, R19 ;  /* 0x0000000f00027223 */ /* 0x040fe20000000013 */
[----:B-1----:R-:W-:Y:S01]  /*2fa0*/  FFMA R8, R0, R33, R11 ;  /* 0x0000002100087223 */ /* 0x002fe2000000000b */
[-C--:B------:R-:W-:Y:S01]  /*2fb0*/  FMUL R15, R29, R24.reuse ;  /* 0x000000181d0f7220 */ /* 0x080fe20000400000 */
[-C--:B------:R-:W-:Y:S01]  /*2fc0*/  FMUL R9, R35, R23.reuse ;  /* 0x0000001723097220 */ /* 0x080fe20000400000 */
[----:B------:R-:W-:Y:S01]  /*2fd0*/  FMUL R5, R29, R23 ;  /* 0x000000171d057220 */ /* 0x000fe20000400000 */
[----:B------:R-:W-:Y:S02]  /*2fe0*/  FMUL R11, R35, R24 ;  /* 0x00000018230b7220 */ /* 0x000fe40000400000 */
[-C--:B------:R-:W-:Y:S01]  /*2ff0*/  FFMA R9, R8, R25.reuse, R9 ;  /* 0x0000001908097223 */ /* 0x080fe20000000009 */
[CC--:B------:R-:W-:Y:S01]  /*3000*/  FFMA R15, R2.reuse, R22.reuse, R15 ;  /* 0x00000016020f7223 */ /* 0x0c0fe2000000000f */
[----:B------:R-:W-:Y:S01]  /*3010*/  FFMA R5, R2, R25, R5 ;  /* 0x0000001902057223 */ /* 0x000fe20000000005 */
[----:B------:R-:W-:-:S02]  /*3020*/  FFMA R11, R8, R22, R11 ;  /* 0x00000016080b7223 */ /* 0x000fc4000000000b */
        /* <DEDUP_REMOVED lines=22> */
[----:B------:R-:W-:Y:S05]  /*3190*/  BRA `(.L_x_47) ;  /* 0x0000000000107947 */ /* 0x000fea0003800000 */
.L_x_46:
[----:B------:R-:W0:Y:S02]  /*31a0*/  MUFU.RCP R2, R15 ;  /* 0x0000000f00027308 */ /* 0x000e240000001000 */
[----:B0-----:R-:W-:-:S04]  /*31b0*/  FFMA R0, R15, R2, -1 ;  /* 0xbf8000000f007423 */ /* 0x001fc80000000002 */
[----:B------:R-:W-:-:S04]  /*31c0*/  FADD.FTZ R5, -R0, -RZ ;  /* 0x800000ff00057221 */ /* 0x000fc80000010100 */
[----:B------:R-:W-:-:S07]  /*31d0*/  FFMA R2, R2, R5, R2 ;  /* 0x0000000502027223 */ /* 0x000fce0000000002 */
.L_x_47:
[----:B------:R-:W-:Y:S05]  /*31e0*/  BSYNC.RECONVERGENT B2 ;  /* 0x0000000000027941 */ /* 0x000fea0003800200 */
.L_x_45:
[-C--:B------:R-:W-:Y:S01]  /*31f0*/  FMUL R0, R11, R2.reuse ;  /* 0x000000020b007220 */ /* 0x080fe20000400000 */
[-C--:B------:R-:W-:Y:S01]  /*3200*/  FMUL R26, R19, -R2.reuse ;  /* 0x80000002131a7220 */ /* 0x080fe20000400000 */
[-C--:B------:R-:W-:Y:S01]  /*3210*/  FMUL R27, R10, -R2.reuse ;  /* 0x800000020a1b7220 */ /* 0x080fe20000400000 */
[----:B------:R-:W-:-:S07]  /*3220*/  FMUL R28, R9, R2 ;  /* 0x00000002091c7220 */ /* 0x000fce0000400000 */
.L_x_44:
[----:B------:R-:W-:Y:S05]  /*3230*/  BSYNC.RECONVERGENT B1 ;  /* 0x0000000000017941 */ /* 0x000fea0003800200 */
.L_x_43:
[----:B------:R-:W-:Y:S01]  /*3240*/  FSETP.NEU.AND P0, PT, R17, RZ, PT ;  /* 0x000000ff1100720b */ /* 0x000fe20003f0d000 */
[-C--:B------:R-:W-:Y:S01]  /*3250*/  FMUL R5, R26, R35.reuse ;  /* 0x000000231a057220 */ /* 0x080fe20000400000 */
[----:B------:R-:W-:Y:S01]  /*3260*/  FMUL R2, R28, R35 ;  /* 0x000000231c027220 */ /* 0x000fe20000400000 */
[----:B------:R-:W-:Y:S02]  /*3270*/  BSSY.RECONVERGENT B1, `(.L_x_48) ;  /* 0x0000016000017945 */ /* 0x000fe40003800200 */
[-C--:B------:R-:W-:Y:S01]  /*3280*/  FFMA R5, R0, R18.reuse, R5 ;  /* 0x0000001200057223 */ /* 0x080fe20000000005 */
[----:B------:R-:W-:-:S07]  /*3290*/  FFMA R9, R27, R18, R2 ;  /* 0x000000121b097223 */ /* 0x000fce0000000002 */
        /* <DEDUP_REMOVED lines=10> */
.L_x_51:
[----:B------:R-:W0:Y:S02]  /*3340*/  MUFU.RCP R2, R17 ;  /* 0x0000001100027308 */ /* 0x000e240000001000 */
[----:B0-----:R-:W-:-:S04]  /*3350*/  FFMA R0, R17, R2, -1 ;  /* 0xbf80000011007423 */ /* 0x001fc80000000002 */
[----:B------:R-:W-:-:S04]  /*3360*/  FADD.FTZ R11, -R0, -RZ ;  /* 0x800000ff000b7221 */ /* 0x000fc80000010100 */
[----:B------:R-:W-:-:S07]  /*3370*/  FFMA R2, R2, R11, R2 ;  /* 0x0000000b02027223 */ /* 0x000fce0000000002 */
.L_x_52:
[----:B------:R-:W-:Y:S05]  /*3380*/  BSYNC.RECONVERGENT B2 ;  /* 0x0000000000027941 */ /* 0x000fea0003800200 */
.L_x_50:
[-C--:B------:R-:W-:Y:S01]  /*3390*/  FMUL R0, R21, R2.reuse ;  /* 0x0000000215007220 */ /* 0x080fe20000400000 */
[-C--:B------:R-:W-:Y:S01]  /*33a0*/  FMUL R26, R3, -R2.reuse ;  /* 0x80000002031a7220 */ /* 0x080fe20000400000 */
[-C--:B------:R-:W-:Y:S01]  /*33b0*/  FMUL R27, R16, -R2.reuse ;  /* 0x80000002101b7220 */ /* 0x080fe20000400000 */
[----:B------:R-:W-:-:S07]  /*33c0*/  FMUL R28, R20, R2 ;  /* 0x00000002141c7220 */ /* 0x000fce0000400000 */
.L_x_49:
[----:B------:R-:W-:Y:S05]  /*33d0*/  BSYNC.RECONVERGENT B1 ;  /* 0x0000000000017941 */ /* 0x000fea0003800200 */
.L_x_48:
[-C--:B------:R-:W-:Y:S01]  /*33e0*/  FMUL R24, R24, R9.reuse ;  /* 0x0000000918187220 */ /* 0x080fe20000400000 */
[----:B------:R-:W-:Y:S01]  /*33f0*/  FMUL R22, R22, R9 ;  /* 0x0000000916167220 */ /* 0x000fe20000400000 */
[C---:B------:R-:W-:Y:S02]  /*3400*/  R2UR UR4, R30.reuse ;  /* 0x000000001e0472ca */ /* 0x040fe400000e0000 */
[-C--:B------:R-:W-:Y:S01]  /*3410*/  FFMA R23, R23, R5.reuse, R24 ;  /* 0x0000000517177223 */ /* 0x080fe20000000018 */
[----:B------:R-:W-:Y:S01]  /*3420*/  R2UR UR5, R31 ;  /* 0x000000001f0572ca */ /* 0x000fe200000e0000 */
[----:B------:R-:W-:Y:S01]  /*3430*/  FFMA R22, R25, R5, R22 ;  /* 0x0000000519167223 */ /* 0x000fe20000000016 */
[----:B------:R-:W-:Y:S01]  /*3440*/  R2UR UR6, R30 ;  /* 0x000000001e0672ca */ /* 0x000fe200000e0000 */
[----:B------:R-:W-:Y:S01]  /*3450*/  FADD R23, R12, -R23 ;  /* 0x800000170c177221 */ /* 0x000fe20000000000 */
[----:B------:R-:W-:Y:S01]  /*3460*/  R2UR UR7, R31 ;  /* 0x000000001f0772ca */ /* 0x000fe200000e0000 */
[----:B------:R-:W-:-:S02]  /*3470*/  FADD R22, R13, -R22 ;  /* 0x800000160d167221 */ /* 0x000fc40000000000 */
[C---:B------:R-:W-:Y:S01]  /*3480*/  FMUL R3, R23.reuse, R26 ;  /* 0x0000001a17037220 */ /* 0x040fe20000400000 */
[----:B------:R-:W-:-:S03]  /*3490*/  FMUL R28, R23, R28 ;  /* 0x0000001c171c7220 */ /* 0x000fc60000400000 */
[C---:B------:R-:W-:Y:S01]  /*34a0*/  FFMA R3, R22.reuse, R0, R3 ;  /* 0x0000000016037223 */ /* 0x040fe20000000003 */
[----:B------:R-:W-:-:S04]  /*34b0*/  FFMA R27, R22, R27, R28 ;  /* 0x0000001b161b7223 */ /* 0x000fc8000000001c */
[----:B------:R-:W-:Y:S04]  /*34c0*/  STG.E desc[UR4][R6.64], R3 ;  /* 0x0000000306007986 */ /* 0x000fe8000c101904 */
[----:B------:R-:W-:Y:S01]  /*34d0*/  STG.E desc[UR6][R6.64+0x4], R27 ;  /* 0x0000041b06007986 */ /* 0x000fe2000c101906 */
[----:B------:R-:W-:Y:S05]  /*34e0*/  EXIT ;  /* 0x000000000000794d */ /* 0x000fea0003800000 */
        .weak           $__internal_0_$__cuda_sm20_rcp_rn_f32_slowpath
        .type           $__internal_0_$__cuda_sm20_rcp_rn_f32_slowpath,@function
        .size           $__internal_0_$__cuda_sm20_rcp_rn_f32_slowpath,(.L_x_60 - $__internal_0_$__cuda_sm20_rcp_rn_f32_slowpath)
$__internal_0_$__cuda_sm20_rcp_rn_f32_slowpath:
[----:B------:R-:W-:Y:S01]  /*34f0*/  SHF.L.U32 R2, R0, 0x1, RZ ;  /* 0x0000000100027819 */ /* 0x000fe200000006ff */
[----:B------:R-:W-:Y:S03]  /*3500*/  BSSY.RECONVERGENT B0, `(.L_x_53) ;  /* 0x0000030000007945 */ /* 0x000fe60003800200 */
[----:B------:R-:W-:-:S04]  /*3510*/  SHF.R.U32.HI R2, RZ, 0x18, R2 ;  /* 0x00000018ff027819 */ /* 0x000fc80000011602 */
[----:B------:R-:W-:-:S13]  /*3520*/  ISETP.NE.U32.AND P0, PT, R2, RZ, PT ;  /* 0x000000ff0200720c */ /* 0x000fda0003f05070 */
[----:B------:R-:W-:Y:S05]  /*3530*/  @P0 BRA `(.L_x_54) ;  /* 0x0000000000280947 */ /* 0x000fea0003800000 */
[----:B------:R-:W-:-:S04]  /*3540*/  SHF.L.U32 R2, R0, 0x1, RZ ;  /* 0x0000000100027819 */ /* 0x000fc800000006ff */
[----:B------:R-:W-:-:S13]  /*3550*/  ISETP.NE.AND P0, PT, R2, RZ, PT ;  /* 0x000000ff0200720c */ /* 0x000fda0003f05270 */
[----:B------:R-:W-:Y:S01]  /*3560*/  @P0 FFMA R37, R0, 1.84467440737095516160e+19, RZ ;  /* 0x5f80000000250823 */ /* 0x000fe200000000ff */
[----:B------:R-:W-:Y:S08]  /*3570*/  @!P0 MUFU.RCP R15, R0 ;  /* 0x00000000000f8308 */ /* 0x000ff00000001000 */
[----:B------:R-:W0:Y:S02]  /*3580*/  @P0 MUFU.RCP R2, R37 ;  /* 0x0000002500020308 */ /* 0x000e240000001000 */
[----:B0-----:R-:W-:-:S04]  /*3590*/  @P0 FFMA R32, R37, R2, -1 ;  /* 0xbf80000025200423 */ /* 0x001fc80000000002 */
[----:B------:R-:W-:-:S04]  /*35a0*/  @P0 FADD.FTZ R39, -R32, -RZ ;  /* 0x800000ff20270221 */ /* 0x000fc80000010100 */
[----:B------:R-:W-:-:S04]  /*35b0*/  @P0 FFMA R2, R2, R39, R2 ;  /* 0x0000002702020223 */ /* 0x000fc80000000002 */
[----:B------:R-:W-:Y:S01]  /*35c0*/  @P0 FFMA R15, R2, 1.84467440737095516160e+19, RZ ;  /* 0x5f800000020f0823 */ /* 0x000fe200000000ff */
[----:B------:R-:W-:Y:S06]  /*35d0*/  BRA `(.L_x_55) ;  /* 0x0000000000887947 */ /* 0x000fec0003800000 */
.L_x_54:
[----:B------:R-:W-:-:S04]  /*35e0*/  IADD3 R15, PT, PT, R2, -0xfd, RZ ;  /* 0xffffff03020f7810 */ /* 0x000fc80007ffe0ff */
[----:B------:R-:W-:-:S13]  /*35f0*/  ISETP.GT.U32.AND P0, PT, R15, 0x1, PT ;  /* 0x000000010f00780c */ /* 0x000fda0003f04070 */
[----:B------:R-:W-:Y:S05]  /*3600*/  @P0 BRA `(.L_x_56) ;  /* 0x0000000000780947 */ /* 0x000fea0003800000 */
[----:B------:R-:W-:-:S04]  /*3610*/  LOP3.LUT R39, R0, 0x7fffff, RZ, 0xc0, !PT ;  /* 0x007fffff00277812 */ /* 0x000fc800078ec0ff */
[----:B------:R-:W-:-:S04]  /*3620*/  LOP3.LUT R39, R39, 0x3f800000, RZ, 0xfc, !PT ;  /* 0x3f80000027277812 */ /* 0x000fc800078efcff */
[----:B------:R-:W0:Y:S02]  /*3630*/  MUFU.RCP R32, R39 ;  /* 0x0000002700207308 */ /* 0x000e240000001000 */
[----:B0-----:R-:W-:-:S04]  /*3640*/  FFMA R37, R39, R32, -1 ;  /* 0xbf80000027257423 */ /* 0x001fc80000000020 */
[----:B------:R-:W-:-:S04]  /*3650*/  FADD.FTZ R37, -R37, -RZ ;  /* 0x800000ff25257221 */ /* 0x000fc80000010100 */
[CCC-:B------:R-:W-:Y:S01]  /*3660*/  FFMA.RM R34, R32.reuse, R37.reuse, R32.reuse ;  /* 0x0000002520227223 */ /* 0x1c0fe20000004020 */
[----:B------:R-:W-:Y:S01]  /*3670*/  FFMA.RP R37, R32, R37, R32 ;  /* 0x0000002520257223 */ /* 0x000fe20000008020 */
[----:B------:R-:W-:-:S04]  /*3680*/  IMAD.MOV.U32 R32, RZ, RZ, 0x3 ;  /* 0x00000003ff207424 */ /* 0x000fc800078e00ff */
[C---:B------:R-:W-:Y:S02]  /*3690*/  FSETP.NEU.FTZ.AND P0, PT, R34.reuse, R37, PT ;  /* 0x000000252200720b */ /* 0x040fe40003f1d000 */
[----:B------:R-:W-:Y:S02]  /*36a0*/  LOP3.LUT R34, R34, 0x7fffff, RZ, 0xc0, !PT ;  /* 0x007fffff22227812 */ /* 0x000fe400078ec0ff */
[----:B------:R-:W-:Y:S02]  /*36b0*/  SHF.L.U32 R37, R32, R15, RZ ;  /* 0x0000000f20257219 */ /* 0x000fe400000006ff */
[----:B------:R-:W-:Y:S02]  /*36c0*/  LOP3.LUT R32, R34, 0x800000, RZ, 0xfc, !PT ;  /* 0x0080000022207812 */ /* 0x000fe400078efcff */
[----:B------:R-:W-:Y:S02]  /*36d0*/  SEL R34, RZ, 0xffffffff, !P0 ;  /* 0xffffffffff227807 */ /* 0x000fe40004000000 */
[----:B------:R-:W-:-:S02]  /*36e0*/  LOP3.LUT R36, R37, R32, RZ, 0xc0, !PT ;  /* 0x0000002025247212 */ /* 0x000fc400078ec0ff */
[----:B------:R-:W-:Y:S02]  /*36f0*/  IADD3 R34, PT, PT, -R34, RZ, RZ ;  /* 0x000000ff22227210 */ /* 0x000fe40007ffe1ff */
[-C--:B------:R-:W-:Y:S02]  /*3700*/  SHF.R.U32.HI R36, RZ, R15.reuse, R36 ;  /* 0x0000000fff247219 */ /* 0x080fe40000011624 */
[----:B------:R-:W-:Y:S02]  /*3710*/  LOP3.LUT P1, RZ, R34, R15, R32, 0xf8, !PT ;  /* 0x0000000f22ff7212 */ /* 0x000fe4000782f820 */
[C---:B------:R-:W-:Y:S02]  /*3720*/  LOP3.LUT P0, RZ, R36.reuse, 0x1, RZ, 0xc0, !PT ;  /* 0x0000000124ff7812 */ /* 0x040fe4000780c0ff */
[----:B------:R-:W-:-:S04]  /*3730*/  LOP3.LUT P2, RZ, R36, 0x2, RZ, 0xc0, !PT ;  /* 0x0000000224ff7812 */ /* 0x000fc8000784c0ff */
[----:B------:R-:W-:Y:S02]  /*3740*/  PLOP3.LUT P0, PT, P0, P1, P2, 0xe0, 0x0 ;  /* 0x000000000000781c */ /* 0x000fe40000703c20 */
[----:B------:R-:W-:Y:S02]  /*3750*/  LOP3.LUT P1, RZ, R0, 0x7fffff, RZ, 0xc0, !PT ;  /* 0x007fffff00ff7812 */ /* 0x000fe4000782c0ff */
[----:B------:R-:W-:-:S04]  /*3760*/  SEL R15, RZ, 0x1, !P0 ;  /* 0x00000001ff0f7807 */ /* 0x000fc80004000000 */
[----:B------:R-:W-:-:S04]  /*3770*/  IADD3 R15, PT, PT, -R15, RZ, RZ ;  /* 0x000000ff0f0f7210 */ /* 0x000fc80007ffe1ff */
[----:B------:R-:W-:Y:S02]  /*3780*/  ISETP.GE.AND P0, PT, R15, RZ, PT ;  /* 0x000000ff0f00720c */ /* 0x000fe40003f06270 */
[----:B------:R-:W-:-:S04]  /*3790*/  IADD3 R15, PT, PT, R2, -0xfc, RZ ;  /* 0xffffff04020f7810 */ /* 0x000fc80007ffe0ff */
[----:B------:R-:W-:-:S07]  /*37a0*/  SHF.R.U32.HI R15, RZ, R15, R32 ;  /* 0x0000000fff0f7219 */ /* 0x000fce0000011620 */
[----:B------:R-:W-:-:S05]  /*37b0*/  @!P0 VIADD R15, R15, 0x1 ;  /* 0x000000010f0f8836 */ /* 0x000fca0000000000 */
[----:B------:R-:W-:-:S04]  /*37c0*/  @!P1 SHF.L.U32 R15, R15, 0x1, RZ ;  /* 0x000000010f0f9819 */ /* 0x000fc800000006ff */
[----:B------:R-:W-:Y:S01]  /*37d0*/  LOP3.LUT R15, R15, 0x80000000, R0, 0xf8, !PT ;  /* 0x800000000f0f7812 */ /* 0x000fe200078ef800 */
[----:B------:R-:W-:Y:S06]  /*37e0*/  BRA `(.L_x_55) ;  /* 0x0000000000047947 */ /* 0x000fec0003800000 */
.L_x_56:
[----:B------:R0:W1:Y:S02]  /*37f0*/  MUFU.RCP R15, R0 ;  /* 0x00000000000f7308 */ /* 0x0000640000001000 */
.L_x_55:
[----:B------:R-:W-:Y:S05]  /*3800*/  BSYNC.RECONVERGENT B0 ;  /* 0x0000000000007941 */ /* 0x000fea0003800200 */
.L_x_53:
[----:B-1----:R-:W-:Y:S01]  /*3810*/  MOV R2, R15 ;  /* 0x0000000f00027202 */ /* 0x002fe20000000f00 */
[----:B------:R-:W-:-:S04]  /*3820*/  HFMA2 R15, -RZ, RZ, 0, 0 ;  /* 0x00000000ff0f7431 */ /* 0x000fc800000001ff */
[----:B0-----:R-:W-:Y:S05]  /*3830*/  RET.REL.NODEC R14 `(_Z23Solve_Block_TridiagonalPfS_S_S_S_ii) ;  /* 0xffffffc40ef07950 */ /* 0x001fea0003c3ffff */
.L_x_57:
[----:B------:R-:W-:-:S00]  /*3840*/  BRA `(.L_x_57) ;  /* 0xfffffffc00fc7947 */ /* 0x000fc0000383ffff */
[----:B------:R-:W-:-:S00]  /*3850*/  NOP ;  /* 0x0000000000007918 */ /* 0x000fc00000000000 */
        /* <DEDUP_REMOVED lines=10> */
.L_x_60:


//--------------------- .text._Z10list_printiPf   --------------------------
	.section	.text._Z10list_printiPf,"ax",@progbits
	.align	128
        .global         _Z10list_printiPf
        .type           _Z10list_printiPf,@function
        .size           _Z10list_printiPf,(.L_x_62 - _Z10list_printiPf)
        .other          _Z10list_printiPf,@"STO_CUDA_ENTRY STV_DEFAULT"
_Z10list_printiPf:
.text._Z10list_printiPf:
[----:B------:R-:W0:Y:S01]  /*0000*/  LDC R1, c[0x0][0x37c] ;  /* 0x0000df00ff017b82 */ /* 0x000e220000000800 */
[----:B------:R-:W1:Y:S01]  /*0010*/  S2R R5, SR_TID.X ;  /* 0x0000000000057919 */ /* 0x000e620000002100 */
[----:B------:R-:W2:Y:S06]  /*0020*/  LDCU UR6, c[0x0][0x2fc] ;  /* 0x00005f80ff0677ac */ /* 0x000eac0008000800 */
[----:B------:R-:W1:Y:S01]  /*0030*/  S2UR UR7, SR_CTAID.X ;  /* 0x00000000000779c3 */ /* 0x000e620000002500 */
[----:B0-----:R-:W-:Y:S01]  /*0040*/  VIADD R1, R1, 0xfffffff0 ;  /* 0xfffffff001017836 */ /* 0x001fe20000000000 */
[----:B------:R-:W0:Y:S06]  /*0050*/  LDCU.64 UR4, c[0x0][0x358] ;  /* 0x00006b00ff0477ac */ /* 0x000e2c0008000a00 */
[----:B------:R-:W3:Y:S01]  /*0060*/  LDC.64 R2, c[0x0][0x388] ;  /* 0x0000e200ff027b82 */ /* 0x000ee20000000a00 */
[----:B------:R-:W-:Y:S01]  /*0070*/  MOV R10, 0x0 ;  /* 0x00000000000a7802 */ /* 0x000fe20000000f00 */
[----:B------:R-:W4:Y:S06]  /*0080*/  LDCU.64 UR8, c[0x4][0x8] ;  /* 0x01000100ff0877ac */ /* 0x000f2c0008000a00 */
[----:B------:R-:W1:Y:S02]  /*0090*/  LDC R0, c[0x0][0x360] ;  /* 0x0000d800ff007b82 */ /* 0x000e640000000800 */
[----:B-1----:R-:W-:-:S04]  /*00a0*/  IMAD R0, R0, UR7, R5 ;  /* 0x0000000700007c24 */ /* 0x002fc8000f8e0205 */
[----:B---3--:R-:W-:-:S06]  /*00b0*/  IMAD.WIDE R2, R0, 0x4, R2 ;  /* 0x0000000400027825 */ /* 0x008fcc00078e0202 */
[----:B0-----:R-:W3:Y:S01]  /*00c0*/  LDG.E R2, desc[UR4][R2.64] ;  /* 0x0000000402027981 */ /* 0x001ee2000c1e1900 */
[----:B------:R-:W0:Y:S01]  /*00d0*/  LDCU UR4, c[0x0][0x2f8] ;  /* 0x00005f00ff0477ac */ /* 0x000e220008000800 */
[----:B------:R-:W1:Y:S01]  /*00e0*/  LDC.64 R10, c[0x4][R10] ;  /* 0x010000000a0a7b82 */ /* 0x000e620000000a00 */
[----:B----4-:R-:W-:Y:S01]  /*00f0*/  IMAD.U32 R4, RZ, RZ, UR8 ;  /* 0x00000008ff047e24 */ /* 0x010fe2000f8e00ff */
[----:B------:R4:W-:Y:S01]  /*0100*/  STL [R1], R0 ;  /* 0x0000000001007387 */ /* 0x0009e20000100800 */
[----:B------:R-:W-:Y:S02]  /*0110*/  MOV R5, UR9 ;  /* 0x0000000900057c02 */ /* 0x000fe40008000f00 */
[----:B0-----:R-:W-:-:S04]  /*0120*/  IADD3 R6, P0, PT, R1, UR4, RZ ;  /* 0x0000000401067c10 */ /* 0x001fc8000ff1e0ff */
[----:B--2---:R-:W-:Y:S01]  /*0130*/  IADD3.X R7, PT, PT, RZ, UR6, RZ, P0, !PT ;  /* 0x00000006ff077c10 */ /* 0x004fe200087fe4ff */
[----:B---3--:R-:W0:Y:S02]  /*0140*/  F2F.F64.F32 R8, R2 ;  /* 0x0000000200087310 */ /* 0x008e240000201800 */
[----:B01----:R4:W-:Y:S06]  /*0150*/  STL.64 [R1+0x8], R8 ;  /* 0x0000080801007387 */ /* 0x0039ec0000100a00 */
[----:B------:R-:W-:-:S07]  /*0160*/  LEPC R20, `(.L_x_58) ;  /* 0x000000001014794e */ /* 0x000fce0000000000 */
[----:B----4-:R-:W-:Y:S05]  /*0170*/  CALL.ABS.NOINC R10 ;  /* 0x000000000a007343 */ /* 0x010fea0003c00000 */
.L_x_58:
[----:B------:R-:W-:Y:S05]  /*0180*/  EXIT ;  /* 0x000000000000794d */ /* 0x000fea0003800000 */
.L_x_59:
        /* <DEDUP_REMOVED lines=15> */
.L_x_62:


//--------------------- .nv.global.init           --------------------------
	.section	.nv.global.init,"aw",@progbits
.nv.global.init:
	.type		$str$6,@object
	.size		$str$6,($str$7 - $str$6)
$str$6:
        /*0000*/ 	.byte	0x63, 0x61, 0x73, 0x65, 0x20, 0x31, 0x0a, 0x00
	.type		$str$7,@object
	.size		$str$7,($str$2 - $str$7)
$str$7:
        /*0008*/ 	.byte	0x63, 0x61, 0x73, 0x65, 0x20, 0x32, 0x0a, 0x00
	.type		$str$2,@object
	.size		$str$2,($str$3 - $str$2)
$str$2:
        /*0010*/ 	.byte	0x54, 0x68, 0x72, 0x65, 0x61, 0x64, 0x20, 0x25, 0x69, 0x20, 0x73, 0x68, 0x6f, 0x77, 0x73, 0x20
        /*0020*/ 	.byte	0x25, 0x66, 0x20, 0x0a, 0x00
	.type		$str$3,@object
	.size		$str$3,(.L_1 - $str$3)
$str$3:
        /*0025*/ 	.byte	0x69, 0x74, 0x65, 0x72, 0x61, 0x74, 0x69, 0x6f, 0x6e, 0x20, 0x3a, 0x20, 0x25, 0x64, 0x2c, 0x20
        /*0035*/ 	.byte	0x74, 0x68, 0x72, 0x65, 0x61, 0x64, 0x20, 0x69, 0x73, 0x20, 0x3a, 0x20, 0x25, 0x64, 0x2c, 0x20
        /*0045*/ 	.byte	0x6e, 0x65, 0x78, 0x74, 0x20, 0x6f, 0x72, 0x20, 0x6e, 0x6f, 0x74, 0x20, 0x69, 0x73, 0x3a, 0x20
        /*0055*/ 	.byte	0x25, 0x64, 0x0a, 0x00
.L_1:


//--------------------- .nv.shared.reserved.0     --------------------------
	.section	.nv.shared.reserved.0,"aw",@nobits
	.weak		__nv_reservedSMEM_offset_0_alias
	.size		__nv_reservedSMEM_offset_0_alias, 0, 64
	.other		__nv_reservedSMEM_offset_0_alias,@"STO_CUDA_RESERVED_SHARED STV_DEFAULT"
__nv_reservedSMEM_offset_0_alias:
	.zero		0
	.zero		64


//--------------------- .nv.constant0._Z23Solve_Block_TridiagonalPfS_S_S_S_ii --------------------------
	.section	.nv.constant0._Z23Solve_Block_TridiagonalPfS_S_S_S_ii,"a",@progbits
	.sectionflags	@""
	.align	4
.nv.constant0._Z23Solve_Block_TridiagonalPfS_S_S_S_ii:
	.zero		944


//--------------------- .nv.constant0._Z10list_printiPf --------------------------
	.section	.nv.constant0._Z10list_printiPf,"a",@progbits
	.sectionflags	@""
	.align	4
.nv.constant0._Z10list_printiPf:
	.zero		912


//--------------------- SYMBOLS --------------------------

	.type		.nv.reservedSmem.offset0,@object
	.size		.nv.reservedSmem.offset0,0x4
	.type		vprintf,@function
